//
// Generated by NVIDIA NVVM Compiler
//
// Compiler Build ID: CL-36424714
// Cuda compilation tools, release 13.0, V13.0.88
// Based on NVVM 20.0.0
//

.version 9.0
.target sm_100
.address_size 64

	// .globl	_ZN3cub18CUB_300001_SM_10006detail11EmptyKernelIvEEvv
.global .align 1 .b8 _ZN30_INTERNAL_322d6ba4_4_k_cu_main4cuda3std3__45__cpo5beginE[1];
.global .align 1 .b8 _ZN30_INTERNAL_322d6ba4_4_k_cu_main4cuda3std3__45__cpo3endE[1];
.global .align 1 .b8 _ZN30_INTERNAL_322d6ba4_4_k_cu_main4cuda3std3__45__cpo6cbeginE[1];
.global .align 1 .b8 _ZN30_INTERNAL_322d6ba4_4_k_cu_main4cuda3std3__45__cpo4cendE[1];
.global .align 1 .b8 _ZN30_INTERNAL_322d6ba4_4_k_cu_main4cuda3std3__45__cpo6rbeginE[1];
.global .align 1 .b8 _ZN30_INTERNAL_322d6ba4_4_k_cu_main4cuda3std3__45__cpo4rendE[1];
.global .align 1 .b8 _ZN30_INTERNAL_322d6ba4_4_k_cu_main4cuda3std3__45__cpo7crbeginE[1];
.global .align 1 .b8 _ZN30_INTERNAL_322d6ba4_4_k_cu_main4cuda3std3__45__cpo5crendE[1];
.global .align 1 .b8 _ZN30_INTERNAL_322d6ba4_4_k_cu_main4cuda3std3__432_GLOBAL__N__322d6ba4_4_k_cu_main6ignoreE[1];
.global .align 1 .b8 _ZN30_INTERNAL_322d6ba4_4_k_cu_main4cuda3std3__419piecewise_constructE[1];
.global .align 1 .b8 _ZN30_INTERNAL_322d6ba4_4_k_cu_main4cuda3std3__48in_placeE[1];
.global .align 1 .b8 _ZN30_INTERNAL_322d6ba4_4_k_cu_main4cuda3std3__420unreachable_sentinelE[1];
.global .align 1 .b8 _ZN30_INTERNAL_322d6ba4_4_k_cu_main4cuda3std3__47nulloptE[1];
.global .align 1 .b8 _ZN30_INTERNAL_322d6ba4_4_k_cu_main4cuda3std3__48unexpectE[1];
.global .align 1 .b8 _ZN30_INTERNAL_322d6ba4_4_k_cu_main4cuda3std6ranges3__45__cpo4swapE[1];
.global .align 1 .b8 _ZN30_INTERNAL_322d6ba4_4_k_cu_main4cuda3std6ranges3__45__cpo9iter_moveE[1];
.global .align 1 .b8 _ZN30_INTERNAL_322d6ba4_4_k_cu_main4cuda3std6ranges3__45__cpo5beginE[1];
.global .align 1 .b8 _ZN30_INTERNAL_322d6ba4_4_k_cu_main4cuda3std6ranges3__45__cpo3endE[1];
.global .align 1 .b8 _ZN30_INTERNAL_322d6ba4_4_k_cu_main4cuda3std6ranges3__45__cpo6cbeginE[1];
.global .align 1 .b8 _ZN30_INTERNAL_322d6ba4_4_k_cu_main4cuda3std6ranges3__45__cpo4cendE[1];
.global .align 1 .b8 _ZN30_INTERNAL_322d6ba4_4_k_cu_main4cuda3std6ranges3__45__cpo7advanceE[1];
.global .align 1 .b8 _ZN30_INTERNAL_322d6ba4_4_k_cu_main4cuda3std6ranges3__45__cpo9iter_swapE[1];
.global .align 1 .b8 _ZN30_INTERNAL_322d6ba4_4_k_cu_main4cuda3std6ranges3__45__cpo4nextE[1];
.global .align 1 .b8 _ZN30_INTERNAL_322d6ba4_4_k_cu_main4cuda3std6ranges3__45__cpo4prevE[1];
.global .align 1 .b8 _ZN30_INTERNAL_322d6ba4_4_k_cu_main4cuda3std6ranges3__45__cpo4dataE[1];
.global .align 1 .b8 _ZN30_INTERNAL_322d6ba4_4_k_cu_main4cuda3std6ranges3__45__cpo5cdataE[1];
.global .align 1 .b8 _ZN30_INTERNAL_322d6ba4_4_k_cu_main4cuda3std6ranges3__45__cpo4sizeE[1];
.global .align 1 .b8 _ZN30_INTERNAL_322d6ba4_4_k_cu_main4cuda3std6ranges3__45__cpo5ssizeE[1];
.global .align 1 .b8 _ZN30_INTERNAL_322d6ba4_4_k_cu_main4cuda3std6ranges3__45__cpo8distanceE[1];
.global .align 1 .b8 _ZN30_INTERNAL_322d6ba4_4_k_cu_main6thrust24THRUST_300001_SM_1000_NS8cuda_cub3parE[1];
.global .align 1 .b8 _ZN30_INTERNAL_322d6ba4_4_k_cu_main6thrust24THRUST_300001_SM_1000_NS8cuda_cub10par_nosyncE[1];
.global .align 1 .b8 _ZN30_INTERNAL_322d6ba4_4_k_cu_main6thrust24THRUST_300001_SM_1000_NS6system6detail10sequential3seqE[1];
.global .align 1 .b8 _ZN30_INTERNAL_322d6ba4_4_k_cu_main6thrust24THRUST_300001_SM_1000_NS6system3cpp3parE[1];
.global .align 1 .b8 _ZN30_INTERNAL_322d6ba4_4_k_cu_main6thrust24THRUST_300001_SM_1000_NS12placeholders2_1E[1];
.global .align 1 .b8 _ZN30_INTERNAL_322d6ba4_4_k_cu_main6thrust24THRUST_300001_SM_1000_NS12placeholders2_2E[1];
.global .align 1 .b8 _ZN30_INTERNAL_322d6ba4_4_k_cu_main6thrust24THRUST_300001_SM_1000_NS12placeholders2_3E[1];
.global .align 1 .b8 _ZN30_INTERNAL_322d6ba4_4_k_cu_main6thrust24THRUST_300001_SM_1000_NS12placeholders2_4E[1];
.global .align 1 .b8 _ZN30_INTERNAL_322d6ba4_4_k_cu_main6thrust24THRUST_300001_SM_1000_NS12placeholders2_5E[1];
.global .align 1 .b8 _ZN30_INTERNAL_322d6ba4_4_k_cu_main6thrust24THRUST_300001_SM_1000_NS12placeholders2_6E[1];
.global .align 1 .b8 _ZN30_INTERNAL_322d6ba4_4_k_cu_main6thrust24THRUST_300001_SM_1000_NS12placeholders2_7E[1];
.global .align 1 .b8 _ZN30_INTERNAL_322d6ba4_4_k_cu_main6thrust24THRUST_300001_SM_1000_NS12placeholders2_8E[1];
.global .align 1 .b8 _ZN30_INTERNAL_322d6ba4_4_k_cu_main6thrust24THRUST_300001_SM_1000_NS12placeholders2_9E[1];
.global .align 1 .b8 _ZN30_INTERNAL_322d6ba4_4_k_cu_main6thrust24THRUST_300001_SM_1000_NS12placeholders3_10E[1];
.global .align 1 .b8 _ZN30_INTERNAL_322d6ba4_4_k_cu_main6thrust24THRUST_300001_SM_1000_NS3seqE[1];
.global .align 1 .b8 _ZN30_INTERNAL_322d6ba4_4_k_cu_main6thrust24THRUST_300001_SM_1000_NS6deviceE[1];

.visible .entry _ZN3cub18CUB_300001_SM_10006detail11EmptyKernelIvEEvv()
{


	ret;

}
	// .globl	_ZN3cub18CUB_300001_SM_10006detail9transform16transform_kernelINS2_10policy_hubILb1EN4cuda3std3__45tupleIJPiEEEE10policy1000Ei7my_mathS9_JS9_EEEvT0_iT1_T2_DpNS2_10kernel_argIT3_EE
.visible .entry _ZN3cub18CUB_300001_SM_10006detail9transform16transform_kernelINS2_10policy_hubILb1EN4cuda3std3__45tupleIJPiEEEE10policy1000Ei7my_mathS9_JS9_EEEvT0_iT1_T2_DpNS2_10kernel_argIT3_EE(
	.param .u32 _ZN3cub18CUB_300001_SM_10006detail9transform16transform_kernelINS2_10policy_hubILb1EN4cuda3std3__45tupleIJPiEEEE10policy1000Ei7my_mathS9_JS9_EEEvT0_iT1_T2_DpNS2_10kernel_argIT3_EE_param_0,
	.param .u32 _ZN3cub18CUB_300001_SM_10006detail9transform16transform_kernelINS2_10policy_hubILb1EN4cuda3std3__45tupleIJPiEEEE10policy1000Ei7my_mathS9_JS9_EEEvT0_iT1_T2_DpNS2_10kernel_argIT3_EE_param_1,
	.param .align 1 .b8 _ZN3cub18CUB_300001_SM_10006detail9transform16transform_kernelINS2_10policy_hubILb1EN4cuda3std3__45tupleIJPiEEEE10policy1000Ei7my_mathS9_JS9_EEEvT0_iT1_T2_DpNS2_10kernel_argIT3_EE_param_2[1],
	.param .u64 .ptr .align 1 _ZN3cub18CUB_300001_SM_10006detail9transform16transform_kernelINS2_10policy_hubILb1EN4cuda3std3__45tupleIJPiEEEE10policy1000Ei7my_mathS9_JS9_EEEvT0_iT1_T2_DpNS2_10kernel_argIT3_EE_param_3,
	.param .align 8 .b8 _ZN3cub18CUB_300001_SM_10006detail9transform16transform_kernelINS2_10policy_hubILb1EN4cuda3std3__45tupleIJPiEEEE10policy1000Ei7my_mathS9_JS9_EEEvT0_iT1_T2_DpNS2_10kernel_argIT3_EE_param_4[16]
)
.maxntid 128
{
	.reg .pred 	%p<37>;
	.reg .b32 	%r<172>;
	.reg .b64 	%rd<66>;

	ld.param.u32 	%r50, [_ZN3cub18CUB_300001_SM_10006detail9transform16transform_kernelINS2_10policy_hubILb1EN4cuda3std3__45tupleIJPiEEEE10policy1000Ei7my_mathS9_JS9_EEEvT0_iT1_T2_DpNS2_10kernel_argIT3_EE_param_0];
	ld.param.u64 	%rd15, [_ZN3cub18CUB_300001_SM_10006detail9transform16transform_kernelINS2_10policy_hubILb1EN4cuda3std3__45tupleIJPiEEEE10policy1000Ei7my_mathS9_JS9_EEEvT0_iT1_T2_DpNS2_10kernel_argIT3_EE_param_4];
	ld.param.u32 	%r49, [_ZN3cub18CUB_300001_SM_10006detail9transform16transform_kernelINS2_10policy_hubILb1EN4cuda3std3__45tupleIJPiEEEE10policy1000Ei7my_mathS9_JS9_EEEvT0_iT1_T2_DpNS2_10kernel_argIT3_EE_param_1];
	ld.param.u64 	%rd16, [_ZN3cub18CUB_300001_SM_10006detail9transform16transform_kernelINS2_10policy_hubILb1EN4cuda3std3__45tupleIJPiEEEE10policy1000Ei7my_mathS9_JS9_EEEvT0_iT1_T2_DpNS2_10kernel_argIT3_EE_param_3];
	cvta.to.global.u64 	%rd1, %rd16;
	cvta.to.global.u64 	%rd2, %rd15;
	shl.b32 	%r1, %r49, 7;
	mov.u32 	%r51, %ctaid.x;
	mul.lo.s32 	%r2, %r1, %r51;
	sub.s32 	%r3, %r50, %r2;
	min.s32 	%r4, %r1, %r3;
	shl.b32 	%r5, %r4, 2;
	mov.u32 	%r6, %tid.x;
	shl.b32 	%r160, %r6, 7;
	setp.ge.s32 	%p1, %r160, %r5;
	@%p1 bra 	$L__BB1_3;
	mul.wide.u32 	%rd17, %r6, 128;
	add.s64 	%rd18, %rd2, %rd17;
	mul.wide.s32 	%rd19, %r2, 4;
	add.s64 	%rd64, %rd18, %rd19;
$L__BB1_2:
	.pragma "nounroll";
	// begin inline asm
	prefetch.global.L2 [%rd64];
	// end inline asm
	add.s32 	%r160, %r160, 16384;
	add.s64 	%rd64, %rd64, 16384;
	setp.lt.s32 	%p2, %r160, %r5;
	@%p2 bra 	$L__BB1_2;
$L__BB1_3:
	mul.wide.s32 	%rd21, %r2, 4;
	add.s64 	%rd6, %rd2, %rd21;
	add.s64 	%rd7, %rd1, %rd21;
	setp.gt.s32 	%p3, %r1, %r3;
	@%p3 bra 	$L__BB1_17;
	setp.lt.s32 	%p4, %r49, 1;
	@%p4 bra 	$L__BB1_58;
	and.b32  	%r10, %r49, 15;
	setp.lt.u32 	%p5, %r49, 16;
	mov.b32 	%r167, 0;
	@%p5 bra 	$L__BB1_8;
	and.b32  	%r167, %r49, 2147483632;
	neg.s32 	%r162, %r167;
	add.s32 	%r161, %r6, 1152;
	mul.wide.u32 	%rd22, %r6, 4;
	or.b64  	%rd65, %rd22, 4096;
$L__BB1_7:
	.pragma "nounroll";
	mul.wide.s32 	%rd23, %r161, 4;
	add.s64 	%rd24, %rd23, 1536;
	add.s64 	%rd25, %rd6, %rd65;
	ld.global.u32 	%r53, [%rd25+-4096];
	add.s32 	%r54, %r53, 1;
	add.s64 	%rd26, %rd7, %rd65;
	st.global.u32 	[%rd26+-4096], %r54;
	ld.global.u32 	%r55, [%rd25+-3584];
	add.s32 	%r56, %r55, 1;
	st.global.u32 	[%rd26+-3584], %r56;
	ld.global.u32 	%r57, [%rd25+-3072];
	add.s32 	%r58, %r57, 1;
	st.global.u32 	[%rd26+-3072], %r58;
	ld.global.u32 	%r59, [%rd25+-2560];
	add.s32 	%r60, %r59, 1;
	st.global.u32 	[%rd26+-2560], %r60;
	ld.global.u32 	%r61, [%rd25+-2048];
	add.s32 	%r62, %r61, 1;
	st.global.u32 	[%rd26+-2048], %r62;
	ld.global.u32 	%r63, [%rd25+-1536];
	add.s32 	%r64, %r63, 1;
	st.global.u32 	[%rd26+-1536], %r64;
	ld.global.u32 	%r65, [%rd25+-1024];
	add.s32 	%r66, %r65, 1;
	st.global.u32 	[%rd26+-1024], %r66;
	ld.global.u32 	%r67, [%rd25+-512];
	add.s32 	%r68, %r67, 1;
	st.global.u32 	[%rd26+-512], %r68;
	ld.global.u32 	%r69, [%rd25];
	add.s32 	%r70, %r69, 1;
	st.global.u32 	[%rd26], %r70;
	add.s64 	%rd27, %rd6, %rd24;
	ld.global.u32 	%r71, [%rd27+-1536];
	add.s32 	%r72, %r71, 1;
	add.s64 	%rd28, %rd7, %rd24;
	st.global.u32 	[%rd28+-1536], %r72;
	ld.global.u32 	%r73, [%rd27+-1024];
	add.s32 	%r74, %r73, 1;
	st.global.u32 	[%rd28+-1024], %r74;
	ld.global.u32 	%r75, [%rd27+-512];
	add.s32 	%r76, %r75, 1;
	st.global.u32 	[%rd28+-512], %r76;
	ld.global.u32 	%r77, [%rd27];
	add.s32 	%r78, %r77, 1;
	st.global.u32 	[%rd28], %r78;
	ld.global.u32 	%r79, [%rd27+512];
	add.s32 	%r80, %r79, 1;
	st.global.u32 	[%rd28+512], %r80;
	ld.global.u32 	%r81, [%rd27+1024];
	add.s32 	%r82, %r81, 1;
	st.global.u32 	[%rd28+1024], %r82;
	ld.global.u32 	%r83, [%rd27+1536];
	add.s32 	%r84, %r83, 1;
	st.global.u32 	[%rd28+1536], %r84;
	add.s32 	%r162, %r162, 16;
	add.s32 	%r161, %r161, 2048;
	add.s64 	%rd65, %rd65, 8192;
	setp.eq.s32 	%p6, %r162, 0;
	@%p6 bra 	$L__BB1_8;
	bra.uni 	$L__BB1_7;
$L__BB1_8:
	setp.eq.s32 	%p7, %r10, 0;
	@%p7 bra 	$L__BB1_58;
	and.b32  	%r37, %r49, 7;
	setp.lt.u32 	%p8, %r10, 8;
	@%p8 bra 	$L__BB1_11;
	shl.b32 	%r85, %r167, 7;
	add.s32 	%r86, %r85, %r6;
	mul.wide.s32 	%rd29, %r86, 4;
	add.s64 	%rd30, %rd6, %rd29;
	ld.global.u32 	%r87, [%rd30];
	add.s32 	%r88, %r87, 1;
	add.s64 	%rd31, %rd7, %rd29;
	st.global.u32 	[%rd31], %r88;
	ld.global.u32 	%r89, [%rd30+512];
	add.s32 	%r90, %r89, 1;
	st.global.u32 	[%rd31+512], %r90;
	ld.global.u32 	%r91, [%rd30+1024];
	add.s32 	%r92, %r91, 1;
	st.global.u32 	[%rd31+1024], %r92;
	ld.global.u32 	%r93, [%rd30+1536];
	add.s32 	%r94, %r93, 1;
	st.global.u32 	[%rd31+1536], %r94;
	ld.global.u32 	%r95, [%rd30+2048];
	add.s32 	%r96, %r95, 1;
	st.global.u32 	[%rd31+2048], %r96;
	ld.global.u32 	%r97, [%rd30+2560];
	add.s32 	%r98, %r97, 1;
	st.global.u32 	[%rd31+2560], %r98;
	ld.global.u32 	%r99, [%rd30+3072];
	add.s32 	%r100, %r99, 1;
	st.global.u32 	[%rd31+3072], %r100;
	ld.global.u32 	%r101, [%rd30+3584];
	add.s32 	%r102, %r101, 1;
	st.global.u32 	[%rd31+3584], %r102;
	add.s32 	%r167, %r167, 8;
$L__BB1_11:
	setp.eq.s32 	%p9, %r37, 0;
	@%p9 bra 	$L__BB1_58;
	and.b32  	%r40, %r49, 3;
	setp.lt.u32 	%p10, %r37, 4;
	@%p10 bra 	$L__BB1_14;
	shl.b32 	%r103, %r167, 7;
	add.s32 	%r104, %r103, %r6;
	mul.wide.s32 	%rd32, %r104, 4;
	add.s64 	%rd33, %rd6, %rd32;
	ld.global.u32 	%r105, [%rd33];
	add.s32 	%r106, %r105, 1;
	add.s64 	%rd34, %rd7, %rd32;
	st.global.u32 	[%rd34], %r106;
	ld.global.u32 	%r107, [%rd33+512];
	add.s32 	%r108, %r107, 1;
	st.global.u32 	[%rd34+512], %r108;
	ld.global.u32 	%r109, [%rd33+1024];
	add.s32 	%r110, %r109, 1;
	st.global.u32 	[%rd34+1024], %r110;
	ld.global.u32 	%r111, [%rd33+1536];
	add.s32 	%r112, %r111, 1;
	st.global.u32 	[%rd34+1536], %r112;
	add.s32 	%r167, %r167, 4;
$L__BB1_14:
	setp.eq.s32 	%p11, %r40, 0;
	@%p11 bra 	$L__BB1_58;
	shl.b32 	%r113, %r167, 7;
	add.s32 	%r171, %r6, %r113;
	neg.s32 	%r170, %r40;
$L__BB1_16:
	.pragma "nounroll";
	mul.wide.s32 	%rd36, %r171, 4;
	add.s64 	%rd37, %rd7, %rd36;
	add.s64 	%rd38, %rd6, %rd36;
	ld.global.u32 	%r114, [%rd38];
	add.s32 	%r115, %r114, 1;
	st.global.u32 	[%rd37], %r115;
	add.s32 	%r171, %r171, 128;
	add.s32 	%r170, %r170, 1;
	setp.ne.s32 	%p12, %r170, 0;
	@%p12 bra 	$L__BB1_16;
	bra.uni 	$L__BB1_58;
$L__BB1_17:
	setp.lt.s32 	%p13, %r49, 1;
	@%p13 bra 	$L__BB1_58;
	and.b32  	%r14, %r49, 7;
	setp.lt.u32 	%p14, %r49, 8;
	mov.b32 	%r164, 0;
	@%p14 bra 	$L__BB1_37;
	and.b32  	%r164, %r49, 2147483640;
	mov.b32 	%r163, 0;
$L__BB1_20:
	.pragma "nounroll";
	shl.b32 	%r118, %r163, 7;
	add.s32 	%r21, %r118, %r6;
	setp.ge.s32 	%p15, %r21, %r4;
	@%p15 bra 	$L__BB1_22;
	mul.wide.u32 	%rd39, %r21, 4;
	add.s64 	%rd40, %rd6, %rd39;
	ld.global.u32 	%r119, [%rd40];
	add.s32 	%r120, %r119, 1;
	add.s64 	%rd41, %rd7, %rd39;
	st.global.u32 	[%rd41], %r120;
$L__BB1_22:
	add.s32 	%r121, %r21, 128;
	setp.ge.s32 	%p16, %r121, %r4;
	mul.wide.s32 	%rd42, %r121, 4;
	add.s64 	%rd11, %rd6, %rd42;
	add.s64 	%rd12, %rd7, %rd42;
	@%p16 bra 	$L__BB1_24;
	ld.global.u32 	%r122, [%rd11];
	add.s32 	%r123, %r122, 1;
	st.global.u32 	[%rd12], %r123;
$L__BB1_24:
	add.s32 	%r124, %r21, 256;
	setp.ge.s32 	%p17, %r124, %r4;
	@%p17 bra 	$L__BB1_26;
	ld.global.u32 	%r125, [%rd11+512];
	add.s32 	%r126, %r125, 1;
	st.global.u32 	[%rd12+512], %r126;
$L__BB1_26:
	add.s32 	%r127, %r21, 384;
	setp.ge.s32 	%p18, %r127, %r4;
	@%p18 bra 	$L__BB1_28;
	ld.global.u32 	%r128, [%rd11+1024];
	add.s32 	%r129, %r128, 1;
	st.global.u32 	[%rd12+1024], %r129;
$L__BB1_28:
	add.s32 	%r130, %r21, 512;
	setp.ge.s32 	%p19, %r130, %r4;
	@%p19 bra 	$L__BB1_30;
	ld.global.u32 	%r131, [%rd11+1536];
	add.s32 	%r132, %r131, 1;
	st.global.u32 	[%rd12+1536], %r132;
$L__BB1_30:
	add.s32 	%r133, %r21, 640;
	setp.ge.s32 	%p20, %r133, %r4;
	@%p20 bra 	$L__BB1_32;
	ld.global.u32 	%r134, [%rd11+2048];
	add.s32 	%r135, %r134, 1;
	st.global.u32 	[%rd12+2048], %r135;
$L__BB1_32:
	add.s32 	%r136, %r21, 768;
	setp.ge.s32 	%p21, %r136, %r4;
	@%p21 bra 	$L__BB1_34;
	ld.global.u32 	%r137, [%rd11+2560];
	add.s32 	%r138, %r137, 1;
	st.global.u32 	[%rd12+2560], %r138;
$L__BB1_34:
	add.s32 	%r139, %r21, 896;
	setp.ge.s32 	%p22, %r139, %r4;
	@%p22 bra 	$L__BB1_36;
	ld.global.u32 	%r140, [%rd11+3072];
	add.s32 	%r141, %r140, 1;
	st.global.u32 	[%rd12+3072], %r141;
$L__BB1_36:
	add.s32 	%r163, %r163, 8;
	setp.ne.s32 	%p23, %r163, %r164;
	@%p23 bra 	$L__BB1_20;
$L__BB1_37:
	setp.eq.s32 	%p24, %r14, 0;
	@%p24 bra 	$L__BB1_58;
	and.b32  	%r24, %r49, 3;
	setp.lt.u32 	%p25, %r14, 4;
	@%p25 bra 	$L__BB1_48;
	shl.b32 	%r142, %r164, 7;
	add.s32 	%r25, %r142, %r6;
	setp.ge.s32 	%p26, %r25, %r4;
	@%p26 bra 	$L__BB1_41;
	mul.wide.s32 	%rd43, %r25, 4;
	add.s64 	%rd44, %rd6, %rd43;
	ld.global.u32 	%r143, [%rd44];
	add.s32 	%r144, %r143, 1;
	add.s64 	%rd45, %rd7, %rd43;
	st.global.u32 	[%rd45], %r144;
$L__BB1_41:
	add.s32 	%r26, %r25, 128;
	setp.ge.s32 	%p27, %r26, %r4;
	@%p27 bra 	$L__BB1_43;
	mul.wide.s32 	%rd46, %r26, 4;
	add.s64 	%rd47, %rd6, %rd46;
	ld.global.u32 	%r145, [%rd47];
	add.s32 	%r146, %r145, 1;
	add.s64 	%rd48, %rd7, %rd46;
	st.global.u32 	[%rd48], %r146;
$L__BB1_43:
	add.s32 	%r27, %r25, 256;
	setp.ge.s32 	%p28, %r27, %r4;
	@%p28 bra 	$L__BB1_45;
	mul.wide.s32 	%rd49, %r27, 4;
	add.s64 	%rd50, %rd6, %rd49;
	ld.global.u32 	%r147, [%rd50];
	add.s32 	%r148, %r147, 1;
	add.s64 	%rd51, %rd7, %rd49;
	st.global.u32 	[%rd51], %r148;
$L__BB1_45:
	add.s32 	%r28, %r25, 384;
	setp.ge.s32 	%p29, %r28, %r4;
	@%p29 bra 	$L__BB1_47;
	mul.wide.s32 	%rd52, %r28, 4;
	add.s64 	%rd53, %rd6, %rd52;
	ld.global.u32 	%r149, [%rd53];
	add.s32 	%r150, %r149, 1;
	add.s64 	%rd54, %rd7, %rd52;
	st.global.u32 	[%rd54], %r150;
$L__BB1_47:
	add.s32 	%r164, %r164, 4;
$L__BB1_48:
	setp.eq.s32 	%p30, %r24, 0;
	@%p30 bra 	$L__BB1_58;
	setp.eq.s32 	%p31, %r24, 1;
	@%p31 bra 	$L__BB1_55;
	shl.b32 	%r151, %r164, 7;
	add.s32 	%r31, %r151, %r6;
	setp.ge.s32 	%p32, %r31, %r4;
	@%p32 bra 	$L__BB1_52;
	mul.wide.s32 	%rd55, %r31, 4;
	add.s64 	%rd56, %rd6, %rd55;
	ld.global.u32 	%r152, [%rd56];
	add.s32 	%r153, %r152, 1;
	add.s64 	%rd57, %rd7, %rd55;
	st.global.u32 	[%rd57], %r153;
$L__BB1_52:
	add.s32 	%r32, %r31, 128;
	setp.ge.s32 	%p33, %r32, %r4;
	@%p33 bra 	$L__BB1_54;
	mul.wide.s32 	%rd58, %r32, 4;
	add.s64 	%rd59, %rd6, %rd58;
	ld.global.u32 	%r154, [%rd59];
	add.s32 	%r155, %r154, 1;
	add.s64 	%rd60, %rd7, %rd58;
	st.global.u32 	[%rd60], %r155;
$L__BB1_54:
	add.s32 	%r164, %r164, 2;
$L__BB1_55:
	and.b32  	%r156, %r49, 1;
	setp.eq.b32 	%p34, %r156, 1;
	not.pred 	%p35, %p34;
	@%p35 bra 	$L__BB1_58;
	shl.b32 	%r157, %r164, 7;
	add.s32 	%r35, %r157, %r6;
	setp.ge.s32 	%p36, %r35, %r4;
	@%p36 bra 	$L__BB1_58;
	mul.wide.s32 	%rd61, %r35, 4;
	add.s64 	%rd62, %rd6, %rd61;
	ld.global.u32 	%r158, [%rd62];
	add.s32 	%r159, %r158, 1;
	add.s64 	%rd63, %rd7, %rd61;
	st.global.u32 	[%rd63], %r159;
$L__BB1_58:
	ret;

}
	// .globl	_ZN3cub18CUB_300001_SM_10006detail9transform16transform_kernelINS2_10policy_hubILb1EN4cuda3std3__45tupleIJPiEEEE10policy1000El7my_mathS9_JS9_EEEvT0_iT1_T2_DpNS2_10kernel_argIT3_EE
.visible .entry _ZN3cub18CUB_300001_SM_10006detail9transform16transform_kernelINS2_10policy_hubILb1EN4cuda3std3__45tupleIJPiEEEE10policy1000El7my_mathS9_JS9_EEEvT0_iT1_T2_DpNS2_10kernel_argIT3_EE(
	.param .u64 _ZN3cub18CUB_300001_SM_10006detail9transform16transform_kernelINS2_10policy_hubILb1EN4cuda3std3__45tupleIJPiEEEE10policy1000El7my_mathS9_JS9_EEEvT0_iT1_T2_DpNS2_10kernel_argIT3_EE_param_0,
	.param .u32 _ZN3cub18CUB_300001_SM_10006detail9transform16transform_kernelINS2_10policy_hubILb1EN4cuda3std3__45tupleIJPiEEEE10policy1000El7my_mathS9_JS9_EEEvT0_iT1_T2_DpNS2_10kernel_argIT3_EE_param_1,
	.param .align 1 .b8 _ZN3cub18CUB_300001_SM_10006detail9transform16transform_kernelINS2_10policy_hubILb1EN4cuda3std3__45tupleIJPiEEEE10policy1000El7my_mathS9_JS9_EEEvT0_iT1_T2_DpNS2_10kernel_argIT3_EE_param_2[1],
	.param .u64 .ptr .align 1 _ZN3cub18CUB_300001_SM_10006detail9transform16transform_kernelINS2_10policy_hubILb1EN4cuda3std3__45tupleIJPiEEEE10policy1000El7my_mathS9_JS9_EEEvT0_iT1_T2_DpNS2_10kernel_argIT3_EE_param_3,
	.param .align 8 .b8 _ZN3cub18CUB_300001_SM_10006detail9transform16transform_kernelINS2_10policy_hubILb1EN4cuda3std3__45tupleIJPiEEEE10policy1000El7my_mathS9_JS9_EEEvT0_iT1_T2_DpNS2_10kernel_argIT3_EE_param_4[16]
)
.maxntid 128
{
	.reg .pred 	%p<37>;
	.reg .b32 	%r<169>;
	.reg .b64 	%rd<72>;

	ld.param.u64 	%rd16, [_ZN3cub18CUB_300001_SM_10006detail9transform16transform_kernelINS2_10policy_hubILb1EN4cuda3std3__45tupleIJPiEEEE10policy1000El7my_mathS9_JS9_EEEvT0_iT1_T2_DpNS2_10kernel_argIT3_EE_param_0];
	ld.param.u64 	%rd17, [_ZN3cub18CUB_300001_SM_10006detail9transform16transform_kernelINS2_10policy_hubILb1EN4cuda3std3__45tupleIJPiEEEE10policy1000El7my_mathS9_JS9_EEEvT0_iT1_T2_DpNS2_10kernel_argIT3_EE_param_4];
	ld.param.u32 	%r47, [_ZN3cub18CUB_300001_SM_10006detail9transform16transform_kernelINS2_10policy_hubILb1EN4cuda3std3__45tupleIJPiEEEE10policy1000El7my_mathS9_JS9_EEEvT0_iT1_T2_DpNS2_10kernel_argIT3_EE_param_1];
	ld.param.u64 	%rd18, [_ZN3cub18CUB_300001_SM_10006detail9transform16transform_kernelINS2_10policy_hubILb1EN4cuda3std3__45tupleIJPiEEEE10policy1000El7my_mathS9_JS9_EEEvT0_iT1_T2_DpNS2_10kernel_argIT3_EE_param_3];
	cvta.to.global.u64 	%rd1, %rd18;
	cvta.to.global.u64 	%rd2, %rd17;
	shl.b32 	%r1, %r47, 7;
	mov.u32 	%r48, %ctaid.x;
	cvt.u64.u32 	%rd19, %r48;
	cvt.s64.s32 	%rd20, %r1;
	mul.lo.s64 	%rd3, %rd20, %rd19;
	sub.s64 	%rd21, %rd16, %rd3;
	min.s64 	%rd22, %rd21, %rd20;
	cvt.u32.u64 	%r2, %rd22;
	shl.b32 	%r3, %r2, 2;
	mov.u32 	%r4, %tid.x;
	shl.b32 	%r157, %r4, 7;
	setp.ge.s32 	%p1, %r157, %r3;
	@%p1 bra 	$L__BB2_3;
	shl.b64 	%rd23, %rd3, 2;
	add.s64 	%rd24, %rd2, %rd23;
	mul.wide.u32 	%rd25, %r4, 128;
	add.s64 	%rd70, %rd24, %rd25;
$L__BB2_2:
	.pragma "nounroll";
	// begin inline asm
	prefetch.global.L2 [%rd70];
	// end inline asm
	add.s32 	%r157, %r157, 16384;
	add.s64 	%rd70, %rd70, 16384;
	setp.lt.s32 	%p2, %r157, %r3;
	@%p2 bra 	$L__BB2_2;
$L__BB2_3:
	shl.b64 	%rd27, %rd3, 2;
	add.s64 	%rd7, %rd2, %rd27;
	add.s64 	%rd8, %rd1, %rd27;
	setp.eq.s32 	%p3, %r1, %r2;
	@%p3 bra 	$L__BB2_45;
	setp.lt.s32 	%p4, %r47, 1;
	@%p4 bra 	$L__BB2_58;
	and.b32  	%r8, %r47, 7;
	setp.lt.u32 	%p5, %r47, 8;
	mov.b32 	%r166, 0;
	@%p5 bra 	$L__BB2_24;
	and.b32  	%r166, %r47, 2147483640;
	mov.b32 	%r160, 0;
$L__BB2_7:
	.pragma "nounroll";
	shl.b32 	%r51, %r160, 7;
	add.s32 	%r19, %r51, %r4;
	setp.ge.s32 	%p6, %r19, %r2;
	@%p6 bra 	$L__BB2_9;
	mul.wide.u32 	%rd28, %r19, 4;
	add.s64 	%rd29, %rd7, %rd28;
	ld.global.u32 	%r52, [%rd29];
	add.s32 	%r53, %r52, 1;
	add.s64 	%rd30, %rd8, %rd28;
	st.global.u32 	[%rd30], %r53;
$L__BB2_9:
	add.s32 	%r54, %r19, 128;
	setp.ge.s32 	%p7, %r54, %r2;
	mul.wide.s32 	%rd31, %r54, 4;
	add.s64 	%rd12, %rd7, %rd31;
	add.s64 	%rd13, %rd8, %rd31;
	@%p7 bra 	$L__BB2_11;
	ld.global.u32 	%r55, [%rd12];
	add.s32 	%r56, %r55, 1;
	st.global.u32 	[%rd13], %r56;
$L__BB2_11:
	add.s32 	%r57, %r19, 256;
	setp.ge.s32 	%p8, %r57, %r2;
	@%p8 bra 	$L__BB2_13;
	ld.global.u32 	%r58, [%rd12+512];
	add.s32 	%r59, %r58, 1;
	st.global.u32 	[%rd13+512], %r59;
$L__BB2_13:
	add.s32 	%r60, %r19, 384;
	setp.ge.s32 	%p9, %r60, %r2;
	@%p9 bra 	$L__BB2_15;
	ld.global.u32 	%r61, [%rd12+1024];
	add.s32 	%r62, %r61, 1;
	st.global.u32 	[%rd13+1024], %r62;
$L__BB2_15:
	add.s32 	%r63, %r19, 512;
	setp.ge.s32 	%p10, %r63, %r2;
	@%p10 bra 	$L__BB2_17;
	ld.global.u32 	%r64, [%rd12+1536];
	add.s32 	%r65, %r64, 1;
	st.global.u32 	[%rd13+1536], %r65;
$L__BB2_17:
	add.s32 	%r66, %r19, 640;
	setp.ge.s32 	%p11, %r66, %r2;
	@%p11 bra 	$L__BB2_19;
	ld.global.u32 	%r67, [%rd12+2048];
	add.s32 	%r68, %r67, 1;
	st.global.u32 	[%rd13+2048], %r68;
$L__BB2_19:
	add.s32 	%r69, %r19, 768;
	setp.ge.s32 	%p12, %r69, %r2;
	@%p12 bra 	$L__BB2_21;
	ld.global.u32 	%r70, [%rd12+2560];
	add.s32 	%r71, %r70, 1;
	st.global.u32 	[%rd13+2560], %r71;
$L__BB2_21:
	add.s32 	%r72, %r19, 896;
	setp.ge.s32 	%p13, %r72, %r2;
	@%p13 bra 	$L__BB2_23;
	ld.global.u32 	%r73, [%rd12+3072];
	add.s32 	%r74, %r73, 1;
	st.global.u32 	[%rd13+3072], %r74;
$L__BB2_23:
	add.s32 	%r160, %r160, 8;
	setp.eq.s32 	%p14, %r160, %r166;
	@%p14 bra 	$L__BB2_24;
	bra.uni 	$L__BB2_7;
$L__BB2_24:
	setp.eq.s32 	%p15, %r8, 0;
	@%p15 bra 	$L__BB2_58;
	and.b32  	%r35, %r47, 3;
	setp.lt.u32 	%p16, %r8, 4;
	@%p16 bra 	$L__BB2_35;
	shl.b32 	%r75, %r166, 7;
	add.s32 	%r36, %r75, %r4;
	setp.ge.s32 	%p17, %r36, %r2;
	@%p17 bra 	$L__BB2_28;
	mul.wide.s32 	%rd32, %r36, 4;
	add.s64 	%rd33, %rd7, %rd32;
	ld.global.u32 	%r76, [%rd33];
	add.s32 	%r77, %r76, 1;
	add.s64 	%rd34, %rd8, %rd32;
	st.global.u32 	[%rd34], %r77;
$L__BB2_28:
	add.s32 	%r37, %r36, 128;
	setp.ge.s32 	%p18, %r37, %r2;
	@%p18 bra 	$L__BB2_30;
	mul.wide.s32 	%rd35, %r37, 4;
	add.s64 	%rd36, %rd7, %rd35;
	ld.global.u32 	%r78, [%rd36];
	add.s32 	%r79, %r78, 1;
	add.s64 	%rd37, %rd8, %rd35;
	st.global.u32 	[%rd37], %r79;
$L__BB2_30:
	add.s32 	%r38, %r36, 256;
	setp.ge.s32 	%p19, %r38, %r2;
	@%p19 bra 	$L__BB2_32;
	mul.wide.s32 	%rd38, %r38, 4;
	add.s64 	%rd39, %rd7, %rd38;
	ld.global.u32 	%r80, [%rd39];
	add.s32 	%r81, %r80, 1;
	add.s64 	%rd40, %rd8, %rd38;
	st.global.u32 	[%rd40], %r81;
$L__BB2_32:
	add.s32 	%r39, %r36, 384;
	setp.ge.s32 	%p20, %r39, %r2;
	@%p20 bra 	$L__BB2_34;
	mul.wide.s32 	%rd41, %r39, 4;
	add.s64 	%rd42, %rd7, %rd41;
	ld.global.u32 	%r82, [%rd42];
	add.s32 	%r83, %r82, 1;
	add.s64 	%rd43, %rd8, %rd41;
	st.global.u32 	[%rd43], %r83;
$L__BB2_34:
	add.s32 	%r166, %r166, 4;
$L__BB2_35:
	setp.eq.s32 	%p21, %r35, 0;
	@%p21 bra 	$L__BB2_58;
	setp.eq.s32 	%p22, %r35, 1;
	@%p22 bra 	$L__BB2_42;
	shl.b32 	%r84, %r166, 7;
	add.s32 	%r42, %r84, %r4;
	setp.ge.s32 	%p23, %r42, %r2;
	@%p23 bra 	$L__BB2_39;
	mul.wide.s32 	%rd44, %r42, 4;
	add.s64 	%rd45, %rd7, %rd44;
	ld.global.u32 	%r85, [%rd45];
	add.s32 	%r86, %r85, 1;
	add.s64 	%rd46, %rd8, %rd44;
	st.global.u32 	[%rd46], %r86;
$L__BB2_39:
	add.s32 	%r43, %r42, 128;
	setp.ge.s32 	%p24, %r43, %r2;
	@%p24 bra 	$L__BB2_41;
	mul.wide.s32 	%rd47, %r43, 4;
	add.s64 	%rd48, %rd7, %rd47;
	ld.global.u32 	%r87, [%rd48];
	add.s32 	%r88, %r87, 1;
	add.s64 	%rd49, %rd8, %rd47;
	st.global.u32 	[%rd49], %r88;
$L__BB2_41:
	add.s32 	%r166, %r166, 2;
$L__BB2_42:
	and.b32  	%r89, %r47, 1;
	setp.eq.b32 	%p25, %r89, 1;
	not.pred 	%p26, %p25;
	@%p26 bra 	$L__BB2_58;
	shl.b32 	%r90, %r166, 7;
	add.s32 	%r46, %r90, %r4;
	setp.ge.s32 	%p27, %r46, %r2;
	@%p27 bra 	$L__BB2_58;
	mul.wide.s32 	%rd50, %r46, 4;
	add.s64 	%rd51, %rd7, %rd50;
	ld.global.u32 	%r91, [%rd51];
	add.s32 	%r92, %r91, 1;
	add.s64 	%rd52, %rd8, %rd50;
	st.global.u32 	[%rd52], %r92;
	bra.uni 	$L__BB2_58;
$L__BB2_45:
	setp.lt.s32 	%p28, %r47, 1;
	@%p28 bra 	$L__BB2_58;
	and.b32  	%r10, %r47, 15;
	setp.lt.u32 	%p29, %r47, 16;
	mov.b32 	%r162, 0;
	@%p29 bra 	$L__BB2_49;
	and.b32  	%r162, %r47, 2147483632;
	neg.s32 	%r159, %r162;
	add.s32 	%r158, %r4, 1152;
	mul.wide.u32 	%rd53, %r4, 4;
	or.b64  	%rd71, %rd53, 4096;
$L__BB2_48:
	.pragma "nounroll";
	mul.wide.s32 	%rd54, %r158, 4;
	add.s64 	%rd55, %rd54, 1536;
	add.s64 	%rd56, %rd7, %rd71;
	ld.global.u32 	%r94, [%rd56+-4096];
	add.s32 	%r95, %r94, 1;
	add.s64 	%rd57, %rd8, %rd71;
	st.global.u32 	[%rd57+-4096], %r95;
	ld.global.u32 	%r96, [%rd56+-3584];
	add.s32 	%r97, %r96, 1;
	st.global.u32 	[%rd57+-3584], %r97;
	ld.global.u32 	%r98, [%rd56+-3072];
	add.s32 	%r99, %r98, 1;
	st.global.u32 	[%rd57+-3072], %r99;
	ld.global.u32 	%r100, [%rd56+-2560];
	add.s32 	%r101, %r100, 1;
	st.global.u32 	[%rd57+-2560], %r101;
	ld.global.u32 	%r102, [%rd56+-2048];
	add.s32 	%r103, %r102, 1;
	st.global.u32 	[%rd57+-2048], %r103;
	ld.global.u32 	%r104, [%rd56+-1536];
	add.s32 	%r105, %r104, 1;
	st.global.u32 	[%rd57+-1536], %r105;
	ld.global.u32 	%r106, [%rd56+-1024];
	add.s32 	%r107, %r106, 1;
	st.global.u32 	[%rd57+-1024], %r107;
	ld.global.u32 	%r108, [%rd56+-512];
	add.s32 	%r109, %r108, 1;
	st.global.u32 	[%rd57+-512], %r109;
	ld.global.u32 	%r110, [%rd56];
	add.s32 	%r111, %r110, 1;
	st.global.u32 	[%rd57], %r111;
	add.s64 	%rd58, %rd7, %rd55;
	ld.global.u32 	%r112, [%rd58+-1536];
	add.s32 	%r113, %r112, 1;
	add.s64 	%rd59, %rd8, %rd55;
	st.global.u32 	[%rd59+-1536], %r113;
	ld.global.u32 	%r114, [%rd58+-1024];
	add.s32 	%r115, %r114, 1;
	st.global.u32 	[%rd59+-1024], %r115;
	ld.global.u32 	%r116, [%rd58+-512];
	add.s32 	%r117, %r116, 1;
	st.global.u32 	[%rd59+-512], %r117;
	ld.global.u32 	%r118, [%rd58];
	add.s32 	%r119, %r118, 1;
	st.global.u32 	[%rd59], %r119;
	ld.global.u32 	%r120, [%rd58+512];
	add.s32 	%r121, %r120, 1;
	st.global.u32 	[%rd59+512], %r121;
	ld.global.u32 	%r122, [%rd58+1024];
	add.s32 	%r123, %r122, 1;
	st.global.u32 	[%rd59+1024], %r123;
	ld.global.u32 	%r124, [%rd58+1536];
	add.s32 	%r125, %r124, 1;
	st.global.u32 	[%rd59+1536], %r125;
	add.s32 	%r159, %r159, 16;
	add.s32 	%r158, %r158, 2048;
	add.s64 	%rd71, %rd71, 8192;
	setp.eq.s32 	%p30, %r159, 0;
	@%p30 bra 	$L__BB2_49;
	bra.uni 	$L__BB2_48;
$L__BB2_49:
	setp.eq.s32 	%p31, %r10, 0;
	@%p31 bra 	$L__BB2_58;
	and.b32  	%r22, %r47, 7;
	setp.lt.u32 	%p32, %r10, 8;
	@%p32 bra 	$L__BB2_52;
	shl.b32 	%r126, %r162, 7;
	add.s32 	%r127, %r126, %r4;
	mul.wide.s32 	%rd60, %r127, 4;
	add.s64 	%rd61, %rd7, %rd60;
	ld.global.u32 	%r128, [%rd61];
	add.s32 	%r129, %r128, 1;
	add.s64 	%rd62, %rd8, %rd60;
	st.global.u32 	[%rd62], %r129;
	ld.global.u32 	%r130, [%rd61+512];
	add.s32 	%r131, %r130, 1;
	st.global.u32 	[%rd62+512], %r131;
	ld.global.u32 	%r132, [%rd61+1024];
	add.s32 	%r133, %r132, 1;
	st.global.u32 	[%rd62+1024], %r133;
	ld.global.u32 	%r134, [%rd61+1536];
	add.s32 	%r135, %r134, 1;
	st.global.u32 	[%rd62+1536], %r135;
	ld.global.u32 	%r136, [%rd61+2048];
	add.s32 	%r137, %r136, 1;
	st.global.u32 	[%rd62+2048], %r137;
	ld.global.u32 	%r138, [%rd61+2560];
	add.s32 	%r139, %r138, 1;
	st.global.u32 	[%rd62+2560], %r139;
	ld.global.u32 	%r140, [%rd61+3072];
	add.s32 	%r141, %r140, 1;
	st.global.u32 	[%rd62+3072], %r141;
	ld.global.u32 	%r142, [%rd61+3584];
	add.s32 	%r143, %r142, 1;
	st.global.u32 	[%rd62+3584], %r143;
	add.s32 	%r162, %r162, 8;
$L__BB2_52:
	setp.eq.s32 	%p33, %r22, 0;
	@%p33 bra 	$L__BB2_58;
	and.b32  	%r25, %r47, 3;
	setp.lt.u32 	%p34, %r22, 4;
	@%p34 bra 	$L__BB2_55;
	shl.b32 	%r144, %r162, 7;
	add.s32 	%r145, %r144, %r4;
	mul.wide.s32 	%rd63, %r145, 4;
	add.s64 	%rd64, %rd7, %rd63;
	ld.global.u32 	%r146, [%rd64];
	add.s32 	%r147, %r146, 1;
	add.s64 	%rd65, %rd8, %rd63;
	st.global.u32 	[%rd65], %r147;
	ld.global.u32 	%r148, [%rd64+512];
	add.s32 	%r149, %r148, 1;
	st.global.u32 	[%rd65+512], %r149;
	ld.global.u32 	%r150, [%rd64+1024];
	add.s32 	%r151, %r150, 1;
	st.global.u32 	[%rd65+1024], %r151;
	ld.global.u32 	%r152, [%rd64+1536];
	add.s32 	%r153, %r152, 1;
	st.global.u32 	[%rd65+1536], %r153;
	add.s32 	%r162, %r162, 4;
$L__BB2_55:
	setp.eq.s32 	%p35, %r25, 0;
	@%p35 bra 	$L__BB2_58;
	shl.b32 	%r154, %r162, 7;
	add.s32 	%r165, %r4, %r154;
	neg.s32 	%r164, %r25;
$L__BB2_57:
	.pragma "nounroll";
	mul.wide.s32 	%rd67, %r165, 4;
	add.s64 	%rd68, %rd8, %rd67;
	add.s64 	%rd69, %rd7, %rd67;
	ld.global.u32 	%r155, [%rd69];
	add.s32 	%r156, %r155, 1;
	st.global.u32 	[%rd68], %r156;
	add.s32 	%r165, %r165, 128;
	add.s32 	%r164, %r164, 1;
	setp.eq.s32 	%p36, %r164, 0;
	@%p36 bra 	$L__BB2_58;
	bra.uni 	$L__BB2_57;
$L__BB2_58:
	ret;

}


// ===== COMPILED SASS (sm_100) =====

	.target	sm_100

	.elftype	@"ET_EXEC"


//--------------------- .note.nv.tkinfo           --------------------------
	.section	.note.nv.tkinfo,"",@"SHT_NOTE"
	.sectionflags	@"SHF_NOTE_NV_TKINFO"
	.tkinfo
        /*0018*/ 	.word	0x00000002
        /*0030*/ 	.string	""
        /*0030*/ 	.string	"ptxas"
        /*0030*/ 	.string	"Cuda compilation tools, release 13.0, V13.0.88"
        /*0030*/ 	.string	"Build cuda_13.0.r13.0/compiler.36424714_0"
        /*0030*/ 	.string	"-arch sm_100 -m 64 "



//--------------------- .note.nv.cuinfo           --------------------------
	.section	.note.nv.cuinfo,"",@"SHT_NOTE"
	.sectionflags	@"SHF_NOTE_NV_CUINFO"
        /*0018*/ 	.short	0x0002
        /*001a*/ 	.short	0x0064
        /*001c*/ 	.short	0x0082
	.zero		2


//--------------------- .nv.info                  --------------------------
	.section	.nv.info,"",@"SHT_CUDA_INFO"
	.align	4


	//----- nvinfo : EIATTR_REGCOUNT
	.align		4
        /*0000*/ 	.byte	0x04, 0x2f
        /*0002*/ 	.short	(.L_46 - .L_45)
	.align		4
.L_45:
        /*0004*/ 	.word	index@(_ZN3cub18CUB_300001_SM_10006detail11EmptyKernelIvEEvv)
        /*0008*/ 	.word	0x00000004


	//----- nvinfo : EIATTR_FRAME_SIZE
	.align		4
.L_46:
        /*000c*/ 	.byte	0x04, 0x11
        /*000e*/ 	.short	(.L_48 - .L_47)
	.align		4
.L_47:
        /*0010*/ 	.word	index@(_ZN3cub18CUB_300001_SM_10006detail11EmptyKernelIvEEvv)
        /*0014*/ 	.word	0x00000000


	//----- nvinfo : EIATTR_REGCOUNT
	.align		4
.L_48:
        /*0018*/ 	.byte	0x04, 0x2f
        /*001a*/ 	.short	(.L_50 - .L_49)
	.align		4
.L_49:
        /*001c*/ 	.word	index@(_ZN3cub18CUB_300001_SM_10006detail9transform16transform_kernelINS2_10policy_hubILb1EN4cuda3std3__45tupleIJPiEEEE10policy1000Ei7my_mathS9_JS9_EEEvT0_iT1_T2_DpNS2_10kernel_argIT3_EE)
        /*0020*/ 	.word	0x0000001c


	//----- nvinfo : EIATTR_FRAME_SIZE
	.align		4
.L_50:
        /*0024*/ 	.byte	0x04, 0x11
        /*0026*/ 	.short	(.L_52 - .L_51)
	.align		4
.L_51:
        /*0028*/ 	.word	index@(_ZN3cub18CUB_300001_SM_10006detail9transform16transform_kernelINS2_10policy_hubILb1EN4cuda3std3__45tupleIJPiEEEE10policy1000Ei7my_mathS9_JS9_EEEvT0_iT1_T2_DpNS2_10kernel_argIT3_EE)
        /*002c*/ 	.word	0x00000000


	//----- nvinfo : EIATTR_REGCOUNT
	.align		4
.L_52:
        /*0030*/ 	.byte	0x04, 0x2f
        /*0032*/ 	.short	(.L_54 - .L_53)
	.align		4
.L_53:
        /*0034*/ 	.word	index@(_ZN3cub18CUB_300001_SM_10006detail9transform16transform_kernelINS2_10policy_hubILb1EN4cuda3std3__45tupleIJPiEEEE10policy1000El7my_mathS9_JS9_EEEvT0_iT1_T2_DpNS2_10kernel_argIT3_EE)
        /*0038*/ 	.word	0x0000001c


	//----- nvinfo : EIATTR_FRAME_SIZE
	.align		4
.L_54:
        /*003c*/ 	.byte	0x04, 0x11
        /*003e*/ 	.short	(.L_56 - .L_55)
	.align		4
.L_55:
        /*0040*/ 	.word	index@(_ZN3cub18CUB_300001_SM_10006detail9transform16transform_kernelINS2_10policy_hubILb1EN4cuda3std3__45tupleIJPiEEEE10policy1000El7my_mathS9_JS9_EEEvT0_iT1_T2_DpNS2_10kernel_argIT3_EE)
        /*0044*/ 	.word	0x00000000


	//----- nvinfo : EIATTR_MIN_STACK_SIZE
	.align		4
.L_56:
        /*0048*/ 	.byte	0x04, 0x12
        /*004a*/ 	.short	(.L_58 - .L_57)
	.align		4
.L_57:
        /*004c*/ 	.word	index@(_ZN3cub18CUB_300001_SM_10006detail9transform16transform_kernelINS2_10policy_hubILb1EN4cuda3std3__45tupleIJPiEEEE10policy1000El7my_mathS9_JS9_EEEvT0_iT1_T2_DpNS2_10kernel_argIT3_EE)
        /*0050*/ 	.word	0x00000000


	//----- nvinfo : EIATTR_MIN_STACK_SIZE
	.align		4
.L_58:
        /*0054*/ 	.byte	0x04, 0x12
        /*0056*/ 	.short	(.L_60 - .L_59)
	.align		4
.L_59:
        /*0058*/ 	.word	index@(_ZN3cub18CUB_300001_SM_10006detail9transform16transform_kernelINS2_10policy_hubILb1EN4cuda3std3__45tupleIJPiEEEE10policy1000Ei7my_mathS9_JS9_EEEvT0_iT1_T2_DpNS2_10kernel_argIT3_EE)
        /*005c*/ 	.word	0x00000000


	//----- nvinfo : EIATTR_MIN_STACK_SIZE
	.align		4
.L_60:
        /*0060*/ 	.byte	0x04, 0x12
        /*0062*/ 	.short	(.L_62 - .L_61)
	.align		4
.L_61:
        /*0064*/ 	.word	index@(_ZN3cub18CUB_300001_SM_10006detail11EmptyKernelIvEEvv)
        /*0068*/ 	.word	0x00000000
.L_62:


//--------------------- .nv.compat                --------------------------
	.section	.nv.compat,"",@"SHT_CUDA_COMPAT_INFO"
	.align	4
        /*0000*/ 	.byte	0x02, 0x09, 0x00, 0x00, 0x02, 0x02, 0x01, 0x00, 0x02, 0x05, 0x05, 0x00, 0x03, 0x07, 0x01, 0x01
        /*0010*/ 	.byte	0x02, 0x03, 0x00, 0x00, 0x02, 0x06, 0x01, 0x00, 0x04, 0x0b, 0x08, 0x00, 0x09, 0x00, 0x00, 0x00
        /*0020*/ 	.byte	0x00, 0x00, 0x00, 0x00


//--------------------- .nv.info._ZN3cub18CUB_300001_SM_10006detail9transform16transform_kernelINS2_10policy_hubILb1EN4cuda3std3__45tupleIJPiEEEE10policy1000El7my_mathS9_JS9_EEEvT0_iT1_T2_DpNS2_10kernel_argIT3_EE --------------------------
	.section	.nv.info._ZN3cub18CUB_300001_SM_10006detail9transform16transform_kernelINS2_10policy_hubILb1EN4cuda3std3__45tupleIJPiEEEE10policy1000El7my_mathS9_JS9_EEEvT0_iT1_T2_DpNS2_10kernel_argIT3_EE,"",@"SHT_CUDA_INFO"
	.sectionflags	@""
	.align	4


	//----- nvinfo : EIATTR_CUDA_API_VERSION
	.align		4
        /*0000*/ 	.byte	0x04, 0x37
        /*0002*/ 	.short	(.L_64 - .L_63)
.L_63:
        /*0004*/ 	.word	0x00000082


	//----- nvinfo : EIATTR_KPARAM_INFO
	.align		4
.L_64:
        /*0008*/ 	.byte	0x04, 0x17
        /*000a*/ 	.short	(.L_66 - .L_65)
.L_65:
        /*000c*/ 	.word	0x00000000
        /*0010*/ 	.short	0x0004
        /*0012*/ 	.short	0x0018
        /*0014*/ 	.byte	0x00, 0xf0, 0x41, 0x00


	//----- nvinfo : EIATTR_KPARAM_INFO
	.align		4
.L_66:
        /*0018*/ 	.byte	0x04, 0x17
        /*001a*/ 	.short	(.L_68 - .L_67)
.L_67:
        /*001c*/ 	.word	0x00000000
        /*0020*/ 	.short	0x0003
        /*0022*/ 	.short	0x0010
        /*0024*/ 	.byte	0x00, 0xf5, 0x21, 0x00


	//----- nvinfo : EIATTR_KPARAM_INFO
	.align		4
.L_68:
        /*0028*/ 	.byte	0x04, 0x17
        /*002a*/ 	.short	(.L_70 - .L_69)
.L_69:
        /*002c*/ 	.word	0x00000000
        /*0030*/ 	.short	0x0002
        /*0032*/ 	.short	0x000c
        /*0034*/ 	.byte	0x00, 0xf0, 0x05, 0x00


	//----- nvinfo : EIATTR_KPARAM_INFO
	.align		4
.L_70:
        /*0038*/ 	.byte	0x04, 0x17
        /*003a*/ 	.short	(.L_72 - .L_71)
.L_71:
        /*003c*/ 	.word	0x00000000
        /*0040*/ 	.short	0x0001
        /*0042*/ 	.short	0x0008
        /*0044*/ 	.byte	0x00, 0xf0, 0x11, 0x00


	//----- nvinfo : EIATTR_KPARAM_INFO
	.align		4
.L_72:
        /*0048*/ 	.byte	0x04, 0x17
        /*004a*/ 	.short	(.L_74 - .L_73)
.L_73:
        /*004c*/ 	.word	0x00000000
        /*0050*/ 	.short	0x0000
        /*0052*/ 	.short	0x0000
        /*0054*/ 	.byte	0x00, 0xf0, 0x21, 0x00


	//----- nvinfo : EIATTR_SPARSE_MMA_MASK
	.align		4
.L_74:
        /*0058*/ 	.byte	0x03, 0x50
        /*005a*/ 	.short	0x0000


	//----- nvinfo : EIATTR_MAXREG_COUNT
	.align		4
        /*005c*/ 	.byte	0x03, 0x1b
        /*005e*/ 	.short	0x00ff


	//----- nvinfo : EIATTR_MERCURY_ISA_VERSION
	.align		4
        /*0060*/ 	.byte	0x03, 0x5f
        /*0062*/ 	.short	0x0101


	//----- nvinfo : EIATTR_VRC_CTA_INIT_COUNT
	.align		4
        /*0064*/ 	.byte	0x02, 0x4a
	.zero		1
	.zero		1


	//----- nvinfo : EIATTR_EXIT_INSTR_OFFSETS
	.align		4
        /*0068*/ 	.byte	0x04, 0x1c
        /*006a*/ 	.short	(.L_76 - .L_75)


	//   ....[0]....
.L_75:
        /*006c*/ 	.word	0x000002a0


	//   ....[1]....
        /*0070*/ 	.word	0x00000a30


	//   ....[2]....
        /*0074*/ 	.word	0x00000c60


	//   ....[3]....
        /*0078*/ 	.word	0x00000da0


	//   ....[4]....
        /*007c*/ 	.word	0x00000dd0


	//   ....[5]....
        /*0080*/ 	.word	0x00000e30


	//   ....[6]....
        /*0084*/ 	.word	0x00000e50


	//   ....[7]....
        /*0088*/ 	.word	0x00001310


	//   ....[8]....
        /*008c*/ 	.word	0x00001520


	//   ....[9]....
        /*0090*/ 	.word	0x00001670


	//   ....[10]....
        /*0094*/ 	.word	0x00001710


	//----- nvinfo : EIATTR_MAX_THREADS
	.align		4
.L_76:
        /*0098*/ 	.byte	0x04, 0x05
        /*009a*/ 	.short	(.L_78 - .L_77)
.L_77:
        /*009c*/ 	.word	0x00000080
        /*00a0*/ 	.word	0x00000001
        /*00a4*/ 	.word	0x00000001


	//----- nvinfo : EIATTR_CRS_STACK_SIZE
	.align		4
.L_78:
        /*00a8*/ 	.byte	0x04, 0x1e
        /*00aa*/ 	.short	(.L_80 - .L_79)
.L_79:
        /*00ac*/ 	.word	0x00000000


	//----- nvinfo : EIATTR_CBANK_PARAM_SIZE
	.align		4
.L_80:
        /*00b0*/ 	.byte	0x03, 0x19
        /*00b2*/ 	.short	0x0028


	//----- nvinfo : EIATTR_PARAM_CBANK
	.align		4
        /*00b4*/ 	.byte	0x04, 0x0a
        /*00b6*/ 	.short	(.L_82 - .L_81)
	.align		4
.L_81:
        /*00b8*/ 	.word	index@(.nv.constant0._ZN3cub18CUB_300001_SM_10006detail9transform16transform_kernelINS2_10policy_hubILb1EN4cuda3std3__45tupleIJPiEEEE10policy1000El7my_mathS9_JS9_EEEvT0_iT1_T2_DpNS2_10kernel_argIT3_EE)
        /*00bc*/ 	.short	0x0380
        /*00be*/ 	.short	0x0028


	//----- nvinfo : EIATTR_SW_WAR
	.align		4
.L_82:
        /*00c0*/ 	.byte	0x04, 0x36
        /*00c2*/ 	.short	(.L_84 - .L_83)
.L_83:
        /*00c4*/ 	.word	0x00000008
.L_84:


//--------------------- .nv.info._ZN3cub18CUB_300001_SM_10006detail9transform16transform_kernelINS2_10policy_hubILb1EN4cuda3std3__45tupleIJPiEEEE10policy1000Ei7my_mathS9_JS9_EEEvT0_iT1_T2_DpNS2_10kernel_argIT3_EE --------------------------
	.section	.nv.info._ZN3cub18CUB_300001_SM_10006detail9transform16transform_kernelINS2_10policy_hubILb1EN4cuda3std3__45tupleIJPiEEEE10policy1000Ei7my_mathS9_JS9_EEEvT0_iT1_T2_DpNS2_10kernel_argIT3_EE,"",@"SHT_CUDA_INFO"
	.sectionflags	@""
	.align	4


	//----- nvinfo : EIATTR_CUDA_API_VERSION
	.align		4
        /*0000*/ 	.byte	0x04, 0x37
        /*0002*/ 	.short	(.L_86 - .L_85)
.L_85:
        /*0004*/ 	.word	0x00000082


	//----- nvinfo : EIATTR_KPARAM_INFO
	.align		4
.L_86:
        /*0008*/ 	.byte	0x04, 0x17
        /*000a*/ 	.short	(.L_88 - .L_87)
.L_87:
        /*000c*/ 	.word	0x00000000
        /*0010*/ 	.short	0x0004
        /*0012*/ 	.short	0x0018
        /*0014*/ 	.byte	0x00, 0xf0, 0x41, 0x00


	//----- nvinfo : EIATTR_KPARAM_INFO
	.align		4
.L_88:
        /*0018*/ 	.byte	0x04, 0x17
        /*001a*/ 	.short	(.L_90 - .L_89)
.L_89:
        /*001c*/ 	.word	0x00000000
        /*0020*/ 	.short	0x0003
        /*0022*/ 	.short	0x0010
        /*0024*/ 	.byte	0x00, 0xf5, 0x21, 0x00


	//----- nvinfo : EIATTR_KPARAM_INFO
	.align		4
.L_90:
        /*0028*/ 	.byte	0x04, 0x17
        /*002a*/ 	.short	(.L_92 - .L_91)
.L_91:
        /*002c*/ 	.word	0x00000000
        /*0030*/ 	.short	0x0002
        /*0032*/ 	.short	0x0008
        /*0034*/ 	.byte	0x00, 0xf0, 0x05, 0x00


	//----- nvinfo : EIATTR_KPARAM_INFO
	.align		4
.L_92:
        /*0038*/ 	.byte	0x04, 0x17
        /*003a*/ 	.short	(.L_94 - .L_93)
.L_93:
        /*003c*/ 	.word	0x00000000
        /*0040*/ 	.short	0x0001
        /*0042*/ 	.short	0x0004
        /*0044*/ 	.byte	0x00, 0xf0, 0x11, 0x00


	//----- nvinfo : EIATTR_KPARAM_INFO
	.align		4
.L_94:
        /*0048*/ 	.byte	0x04, 0x17
        /*004a*/ 	.short	(.L_96 - .L_95)
.L_95:
        /*004c*/ 	.word	0x00000000
        /*0050*/ 	.short	0x0000
        /*0052*/ 	.short	0x0000
        /*0054*/ 	.byte	0x00, 0xf0, 0x11, 0x00


	//----- nvinfo : EIATTR_SPARSE_MMA_MASK
	.align		4
.L_96:
        /*0058*/ 	.byte	0x03, 0x50
        /*005a*/ 	.short	0x0000


	//----- nvinfo : EIATTR_MAXREG_COUNT
	.align		4
        /*005c*/ 	.byte	0x03, 0x1b
        /*005e*/ 	.short	0x00ff


	//----- nvinfo : EIATTR_MERCURY_ISA_VERSION
	.align		4
        /*0060*/ 	.byte	0x03, 0x5f
        /*0062*/ 	.short	0x0101


	//----- nvinfo : EIATTR_VRC_CTA_INIT_COUNT
	.align		4
        /*0064*/ 	.byte	0x02, 0x4a
	.zero		1
	.zero		1


	//----- nvinfo : EIATTR_EXIT_INSTR_OFFSETS
	.align		4
        /*0068*/ 	.byte	0x04, 0x1c
        /*006a*/ 	.short	(.L_98 - .L_97)


	//   ....[0]....
.L_97:
        /*006c*/ 	.word	0x000001f0


	//   ....[1]....
        /*0070*/ 	.word	0x000006b0


	//   ....[2]....
        /*0074*/ 	.word	0x000008d0


	//   ....[3]....
        /*0078*/ 	.word	0x00000a20


	//   ....[4]....
        /*007c*/ 	.word	0x00000ae0


	//   ....[5]....
        /*0080*/ 	.word	0x00000b00


	//   ....[6]....
        /*0084*/ 	.word	0x00000ea0


	//   ....[7]....
        /*0088*/ 	.word	0x000010d0


	//   ....[8]....
        /*008c*/ 	.word	0x00001210


	//   ....[9]....
        /*0090*/ 	.word	0x00001240


	//   ....[10]....
        /*0094*/ 	.word	0x000012a0


	//----- nvinfo : EIATTR_MAX_THREADS
	.align		4
.L_98:
        /*0098*/ 	.byte	0x04, 0x05
        /*009a*/ 	.short	(.L_100 - .L_99)
.L_99:
        /*009c*/ 	.word	0x00000080
        /*00a0*/ 	.word	0x00000001
        /*00a4*/ 	.word	0x00000001


	//----- nvinfo : EIATTR_CRS_STACK_SIZE
	.align		4
.L_100:
        /*00a8*/ 	.byte	0x04, 0x1e
        /*00aa*/ 	.short	(.L_102 - .L_101)
.L_101:
        /*00ac*/ 	.word	0x00000000


	//----- nvinfo : EIATTR_CBANK_PARAM_SIZE
	.align		4
.L_102:
        /*00b0*/ 	.byte	0x03, 0x19
        /*00b2*/ 	.short	0x0028


	//----- nvinfo : EIATTR_PARAM_CBANK
	.align		4
        /*00b4*/ 	.byte	0x04, 0x0a
        /*00b6*/ 	.short	(.L_104 - .L_103)
	.align		4
.L_103:
        /*00b8*/ 	.word	index@(.nv.constant0._ZN3cub18CUB_300001_SM_10006detail9transform16transform_kernelINS2_10policy_hubILb1EN4cuda3std3__45tupleIJPiEEEE10policy1000Ei7my_mathS9_JS9_EEEvT0_iT1_T2_DpNS2_10kernel_argIT3_EE)
        /*00bc*/ 	.short	0x0380
        /*00be*/ 	.short	0x0028


	//----- nvinfo : EIATTR_SW_WAR
	.align		4
.L_104:
        /*00c0*/ 	.byte	0x04, 0x36
        /*00c2*/ 	.short	(.L_106 - .L_105)
.L_105:
        /*00c4*/ 	.word	0x00000008
.L_106:


//--------------------- .nv.info._ZN3cub18CUB_300001_SM_10006detail11EmptyKernelIvEEvv --------------------------
	.section	.nv.info._ZN3cub18CUB_300001_SM_10006detail11EmptyKernelIvEEvv,"",@"SHT_CUDA_INFO"
	.sectionflags	@""
	.align	4


	//----- nvinfo : EIATTR_CUDA_API_VERSION
	.align		4
        /*0000*/ 	.byte	0x04, 0x37
        /*0002*/ 	.short	(.L_108 - .L_107)
.L_107:
        /*0004*/ 	.word	0x00000082


	//----- nvinfo : EIATTR_SPARSE_MMA_MASK
	.align		4
.L_108:
        /*0008*/ 	.byte	0x03, 0x50
        /*000a*/ 	.short	0x0000


	//----- nvinfo : EIATTR_MAXREG_COUNT
	.align		4
        /*000c*/ 	.byte	0x03, 0x1b
        /*000e*/ 	.short	0x00ff


	//----- nvinfo : EIATTR_MERCURY_ISA_VERSION
	.align		4
        /*0010*/ 	.byte	0x03, 0x5f
        /*0012*/ 	.short	0x0101


	//----- nvinfo : EIATTR_VRC_CTA_INIT_COUNT
	.align		4
        /*0014*/ 	.byte	0x02, 0x4a
	.zero		1
	.zero		1


	//----- nvinfo : EIATTR_EXIT_INSTR_OFFSETS
	.align		4
        /*0018*/ 	.byte	0x04, 0x1c
        /*001a*/ 	.short	(.L_110 - .L_109)


	//   ....[0]....
.L_109:
        /*001c*/ 	.word	0x00000010


	//----- nvinfo : EIATTR_SW_WAR
	.align		4
.L_110:
        /*0020*/ 	.byte	0x04, 0x36
        /*0022*/ 	.short	(.L_112 - .L_111)
.L_111:
        /*0024*/ 	.word	0x00000008
.L_112:


//--------------------- .nv.callgraph             --------------------------
	.section	.nv.callgraph,"",@"SHT_CUDA_CALLGRAPH"
	.align	4
	.sectionentsize	8
	.align		4
        /*0000*/ 	.word	0x00000000
	.align		4
        /*0004*/ 	.word	0xffffffff
	.align		4
        /*0008*/ 	.word	0x00000000
	.align		4
        /*000c*/ 	.word	0xfffffffe
	.align		4
        /*0010*/ 	.word	0x00000000
	.align		4
        /*0014*/ 	.word	0xfffffffd
	.align		4
        /*0018*/ 	.word	0x00000000
	.align		4
        /*001c*/ 	.word	0xfffffffc


//--------------------- .nv.constant4             --------------------------
	.section	.nv.constant4,"a",@progbits
	.align	8
	.align		8
.nv.constant4:
        /*0000*/ 	.dword	_ZN30_INTERNAL_322d6ba4_4_k_cu_main4cuda3std3__45__cpo5beginE
	.align		8
        /*0008*/ 	.dword	_ZN30_INTERNAL_322d6ba4_4_k_cu_main4cuda3std3__45__cpo3endE
	.align		8
        /*0010*/ 	.dword	_ZN30_INTERNAL_322d6ba4_4_k_cu_main4cuda3std3__45__cpo6cbeginE
	.align		8
        /*0018*/ 	.dword	_ZN30_INTERNAL_322d6ba4_4_k_cu_main4cuda3std3__45__cpo4cendE
	.align		8
        /*0020*/ 	.dword	_ZN30_INTERNAL_322d6ba4_4_k_cu_main4cuda3std3__45__cpo6rbeginE
	.align		8
        /*0028*/ 	.dword	_ZN30_INTERNAL_322d6ba4_4_k_cu_main4cuda3std3__45__cpo4rendE
	.align		8
        /*0030*/ 	.dword	_ZN30_INTERNAL_322d6ba4_4_k_cu_main4cuda3std3__45__cpo7crbeginE
	.align		8
        /*0038*/ 	.dword	_ZN30_INTERNAL_322d6ba4_4_k_cu_main4cuda3std3__45__cpo5crendE
	.align		8
        /*0040*/ 	.dword	_ZN30_INTERNAL_322d6ba4_4_k_cu_main4cuda3std3__432_GLOBAL__N__322d6ba4_4_k_cu_main6ignoreE
	.align		8
        /*0048*/ 	.dword	_ZN30_INTERNAL_322d6ba4_4_k_cu_main4cuda3std3__419piecewise_constructE
	.align		8
        /*0050*/ 	.dword	_ZN30_INTERNAL_322d6ba4_4_k_cu_main4cuda3std3__48in_placeE
	.align		8
        /*0058*/ 	.dword	_ZN30_INTERNAL_322d6ba4_4_k_cu_main4cuda3std3__420unreachable_sentinelE
	.align		8
        /*0060*/ 	.dword	_ZN30_INTERNAL_322d6ba4_4_k_cu_main4cuda3std3__47nulloptE
	.align		8
        /*0068*/ 	.dword	_ZN30_INTERNAL_322d6ba4_4_k_cu_main4cuda3std3__48unexpectE
	.align		8
        /*0070*/ 	.dword	_ZN30_INTERNAL_322d6ba4_4_k_cu_main4cuda3std6ranges3__45__cpo4swapE
	.align		8
        /*0078*/ 	.dword	_ZN30_INTERNAL_322d6ba4_4_k_cu_main4cuda3std6ranges3__45__cpo9iter_moveE
	.align		8
        /*0080*/ 	.dword	_ZN30_INTERNAL_322d6ba4_4_k_cu_main4cuda3std6ranges3__45__cpo5beginE
	.align		8
        /*0088*/ 	.dword	_ZN30_INTERNAL_322d6ba4_4_k_cu_main4cuda3std6ranges3__45__cpo3endE
	.align		8
        /*0090*/ 	.dword	_ZN30_INTERNAL_322d6ba4_4_k_cu_main4cuda3std6ranges3__45__cpo6cbeginE
	.align		8
        /*0098*/ 	.dword	_ZN30_INTERNAL_322d6ba4_4_k_cu_main4cuda3std6ranges3__45__cpo4cendE
	.align		8
        /*00a0*/ 	.dword	_ZN30_INTERNAL_322d6ba4_4_k_cu_main4cuda3std6ranges3__45__cpo7advanceE
	.align		8
        /*00a8*/ 	.dword	_ZN30_INTERNAL_322d6ba4_4_k_cu_main4cuda3std6ranges3__45__cpo9iter_swapE
	.align		8
        /*00b0*/ 	.dword	_ZN30_INTERNAL_322d6ba4_4_k_cu_main4cuda3std6ranges3__45__cpo4nextE
	.align		8
        /*00b8*/ 	.dword	_ZN30_INTERNAL_322d6ba4_4_k_cu_main4cuda3std6ranges3__45__cpo4prevE
	.align		8
        /*00c0*/ 	.dword	_ZN30_INTERNAL_322d6ba4_4_k_cu_main4cuda3std6ranges3__45__cpo4dataE
	.align		8
        /*00c8*/ 	.dword	_ZN30_INTERNAL_322d6ba4_4_k_cu_main4cuda3std6ranges3__45__cpo5cdataE
	.align		8
        /*00d0*/ 	.dword	_ZN30_INTERNAL_322d6ba4_4_k_cu_main4cuda3std6ranges3__45__cpo4sizeE
	.align		8
        /*00d8*/ 	.dword	_ZN30_INTERNAL_322d6ba4_4_k_cu_main4cuda3std6ranges3__45__cpo5ssizeE
	.align		8
        /*00e0*/ 	.dword	_ZN30_INTERNAL_322d6ba4_4_k_cu_main4cuda3std6ranges3__45__cpo8distanceE
	.align		8
        /*00e8*/ 	.dword	_ZN30_INTERNAL_322d6ba4_4_k_cu_main6thrust24THRUST_300001_SM_1000_NS8cuda_cub3parE
	.align		8
        /*00f0*/ 	.dword	_ZN30_INTERNAL_322d6ba4_4_k_cu_main6thrust24THRUST_300001_SM_1000_NS8cuda_cub10par_nosyncE
	.align		8
        /*00f8*/ 	.dword	_ZN30_INTERNAL_322d6ba4_4_k_cu_main6thrust24THRUST_300001_SM_1000_NS6system6detail10sequential3seqE
	.align		8
        /*0100*/ 	.dword	_ZN30_INTERNAL_322d6ba4_4_k_cu_main6thrust24THRUST_300001_SM_1000_NS6system3cpp3parE
	.align		8
        /*0108*/ 	.dword	_ZN30_INTERNAL_322d6ba4_4_k_cu_main6thrust24THRUST_300001_SM_1000_NS12placeholders2_1E
	.align		8
        /*0110*/ 	.dword	_ZN30_INTERNAL_322d6ba4_4_k_cu_main6thrust24THRUST_300001_SM_1000_NS12placeholders2_2E
	.align		8
        /*0118*/ 	.dword	_ZN30_INTERNAL_322d6ba4_4_k_cu_main6thrust24THRUST_300001_SM_1000_NS12placeholders2_3E
	.align		8
        /*0120*/ 	.dword	_ZN30_INTERNAL_322d6ba4_4_k_cu_main6thrust24THRUST_300001_SM_1000_NS12placeholders2_4E
	.align		8
        /*0128*/ 	.dword	_ZN30_INTERNAL_322d6ba4_4_k_cu_main6thrust24THRUST_300001_SM_1000_NS12placeholders2_5E
	.align		8
        /*0130*/ 	.dword	_ZN30_INTERNAL_322d6ba4_4_k_cu_main6thrust24THRUST_300001_SM_1000_NS12placeholders2_6E
	.align		8
        /*0138*/ 	.dword	_ZN30_INTERNAL_322d6ba4_4_k_cu_main6thrust24THRUST_300001_SM_1000_NS12placeholders2_7E
	.align		8
        /*0140*/ 	.dword	_ZN30_INTERNAL_322d6ba4_4_k_cu_main6thrust24THRUST_300001_SM_1000_NS12placeholders2_8E
	.align		8
        /*0148*/ 	.dword	_ZN30_INTERNAL_322d6ba4_4_k_cu_main6thrust24THRUST_300001_SM_1000_NS12placeholders2_9E
	.align		8
        /*0150*/ 	.dword	_ZN30_INTERNAL_322d6ba4_4_k_cu_main6thrust24THRUST_300001_SM_1000_NS12placeholders3_10E
	.align		8
        /*0158*/ 	.dword	_ZN30_INTERNAL_322d6ba4_4_k_cu_main6thrust24THRUST_300001_SM_1000_NS3seqE
	.align		8
        /*0160*/ 	.dword	_ZN30_INTERNAL_322d6ba4_4_k_cu_main6thrust24THRUST_300001_SM_1000_NS6deviceE


//--------------------- .text._ZN3cub18CUB_300001_SM_10006detail9transform16transform_kernelINS2_10policy_hubILb1EN4cuda3std3__45tupleIJPiEEEE10policy1000El7my_mathS9_JS9_EEEvT0_iT1_T2_DpNS2_10kernel_argIT3_EE --------------------------
	.section	.text._ZN3cub18CUB_300001_SM_10006detail9transform16transform_kernelINS2_10policy_hubILb1EN4cuda3std3__45tupleIJPiEEEE10policy1000El7my_mathS9_JS9_EEEvT0_iT1_T2_DpNS2_10kernel_argIT3_EE,"ax",@progbits
	.align	128
        .global         _ZN3cub18CUB_300001_SM_10006detail9transform16transform_kernelINS2_10policy_hubILb1EN4cuda3std3__45tupleIJPiEEEE10policy1000El7my_mathS9_JS9_EEEvT0_iT1_T2_DpNS2_10kernel_argIT3_EE
        .type           _ZN3cub18CUB_300001_SM_10006detail9transform16transform_kernelINS2_10policy_hubILb1EN4cuda3std3__45tupleIJPiEEEE10policy1000El7my_mathS9_JS9_EEEvT0_iT1_T2_DpNS2_10kernel_argIT3_EE,@function
        .size           _ZN3cub18CUB_300001_SM_10006detail9transform16transform_kernelINS2_10policy_hubILb1EN4cuda3std3__45tupleIJPiEEEE10policy1000El7my_mathS9_JS9_EEEvT0_iT1_T2_DpNS2_10kernel_argIT3_EE,(.L_x_45 - _ZN3cub18CUB_300001_SM_10006detail9transform16transform_kernelINS2_10policy_hubILb1EN4cuda3std3__45tupleIJPiEEEE10policy1000El7my_mathS9_JS9_EEEvT0_iT1_T2_DpNS2_10kernel_argIT3_EE)
        .other          _ZN3cub18CUB_300001_SM_10006detail9transform16transform_kernelINS2_10policy_hubILb1EN4cuda3std3__45tupleIJPiEEEE10policy1000El7my_mathS9_JS9_EEEvT0_iT1_T2_DpNS2_10kernel_argIT3_EE,@"STO_CUDA_ENTRY STV_DEFAULT"
_ZN3cub18CUB_300001_SM_10006detail9transform16transform_kernelINS2_10policy_hubILb1EN4cuda3std3__45tupleIJPiEEEE10policy1000El7my_mathS9_JS9_EEEvT0_iT1_T2_DpNS2_10kernel_argIT3_EE:
.text._ZN3cub18CUB_300001_SM_10006detail9transform16transform_kernelINS2_10policy_hubILb1EN4cuda3std3__45tupleIJPiEEEE10policy1000El7my_mathS9_JS9_EEEvT0_iT1_T2_DpNS2_10kernel_argIT3_EE:
[----:B------:R-:W-:Y:S08]  /*0000*/  LDC R1, c[0x0][0x37c] ;  /* 0x0000df00ff017b82 */ /* 0x000ff00000000800 */
[----:B------:R-:W0:Y:S01]  /*0010*/  LDC R0, c[0x0][0x388] ;  /* 0x0000e200ff007b82 */ /* 0x000e220000000800 */
[----:B------:R-:W1:Y:S01]  /*0020*/  LDCU.64 UR6, c[0x0][0x380] ;  /* 0x00007000ff0677ac */ /* 0x000e620008000a00 */
[----:B------:R-:W2:Y:S01]  /*0030*/  S2R R7, SR_TID.X ;  /* 0x0000000000077919 */ /* 0x000ea20000002100 */
[----:B------:R-:W-:Y:S05]  /*0040*/  BSSY.RECONVERGENT B0, `(.L_x_0) ;  /* 0x000001a000007945 */ /* 0x000fea0003800200 */
[----:B------:R-:W3:Y:S01]  /*0050*/  S2UR UR4, SR_CTAID.X ;  /* 0x00000000000479c3 */ /* 0x000ee20000002500 */
[----:B0-----:R-:W-:-:S05]  /*0060*/  IMAD.SHL.U32 R5, R0, 0x80, RZ ;  /* 0x0000008000057824 */ /* 0x001fca00078e00ff */
[----:B------:R-:W-:Y:S01]  /*0070*/  SHF.R.S32.HI R4, RZ, 0x1f, R5 ;  /* 0x0000001fff047819 */ /* 0x000fe20000011405 */
[----:B---3--:R-:W-:-:S04]  /*0080*/  IMAD.WIDE.U32 R2, R5, UR4, RZ ;  /* 0x0000000405027c25 */ /* 0x008fc8000f8e00ff */
[----:B------:R-:W-:Y:S01]  /*0090*/  IMAD R13, R4, UR4, RZ ;  /* 0x00000004040d7c24 */ /* 0x000fe2000f8e02ff */
[----:B-1----:R-:W-:Y:S01]  /*00a0*/  IADD3 R6, P1, PT, -R2, UR6, RZ ;  /* 0x0000000602067c10 */ /* 0x002fe2000ff3e1ff */
[----:B--2---:R-:W-:Y:S02]  /*00b0*/  IMAD.SHL.U32 R11, R7, 0x80, RZ ;  /* 0x00000080070b7824 */ /* 0x004fe400078e00ff */
[----:B------:R-:W-:Y:S01]  /*00c0*/  IMAD.IADD R13, R3, 0x1, R13 ;  /* 0x00000001030d7824 */ /* 0x000fe200078e020d */
[----:B------:R-:W-:-:S04]  /*00d0*/  ISETP.LT.U32.AND P0, PT, R6, R5, PT ;  /* 0x000000050600720c */ /* 0x000fc80003f01070 */
[----:B------:R-:W-:-:S04]  /*00e0*/  IADD3.X R9, PT, PT, ~R13, UR7, RZ, P1, !PT ;  /* 0x000000070d097c10 */ /* 0x000fc80008ffe5ff */
[----:B------:R-:W-:-:S04]  /*00f0*/  ISETP.LT.AND.EX P0, PT, R9, R4, PT, P0 ;  /* 0x000000040900720c */ /* 0x000fc80003f01300 */
[----:B------:R-:W-:-:S04]  /*0100*/  SEL R6, R6, R5, P0 ;  /* 0x0000000506067207 */ /* 0x000fc80000000000 */
[----:B------:R-:W-:-:S04]  /*0110*/  SHF.L.U32 R4, R6, 0x2, RZ ;  /* 0x0000000206047819 */ /* 0x000fc800000006ff */
[----:B------:R-:W-:-:S13]  /*0120*/  ISETP.GE.AND P0, PT, R11, R4, PT ;  /* 0x000000040b00720c */ /* 0x000fda0003f06270 */
[----:B------:R-:W-:Y:S05]  /*0130*/  @P0 BRA `(.L_x_1) ;  /* 0x0000000000280947 */ /* 0x000fea0003800000 */
[----:B------:R-:W0:Y:S02]  /*0140*/  LDC.64 R8, c[0x0][0x398] ;  /* 0x0000e600ff087b82 */ /* 0x000e240000000a00 */
[----:B0-----:R-:W-:-:S04]  /*0150*/  LEA R8, P0, R2, R8, 0x2 ;  /* 0x0000000802087211 */ /* 0x001fc800078010ff */
[----:B------:R-:W-:-:S03]  /*0160*/  LEA.HI.X R9, R2, R9, R13, 0x2, P0 ;  /* 0x0000000902097211 */ /* 0x000fc600000f140d */
[----:B------:R-:W-:-:S07]  /*0170*/  IMAD.WIDE.U32 R8, R7, 0x80, R8 ;  /* 0x0000008007087825 */ /* 0x000fce00078e0008 */
.L_x_2:
[----:B------:R-:W-:Y:S01]  /*0180*/  VIADD R11, R11, 0x4000 ;  /* 0x000040000b0b7836 */ /* 0x000fe20000000000 */
[----:B------:R0:W-:Y:S04]  /*0190*/  CCTL.E.PF2 [R8] ;  /* 0x000000000800798f */ /* 0x0001e80000800100 */
[----:B------:R-:W-:Y:S02]  /*01a0*/  ISETP.GE.AND P0, PT, R11, R4, PT ;  /* 0x000000040b00720c */ /* 0x000fe40003f06270 */
[----:B0-----:R-:W-:-:S05]  /*01b0*/  IADD3 R8, P1, PT, R8, 0x4000, RZ ;  /* 0x0000400008087810 */ /* 0x001fca0007f3e0ff */
[----:B------:R-:W-:-:S06]  /*01c0*/  IMAD.X R9, RZ, RZ, R9, P1 ;  /* 0x000000ffff097224 */ /* 0x000fcc00008e0609 */
[----:B------:R-:W-:Y:S05]  /*01d0*/  @!P0 BRA `(.L_x_2) ;  /* 0xfffffffc00e88947 */ /* 0x000fea000383ffff */
.L_x_1:
[----:B------:R-:W-:Y:S05]  /*01e0*/  BSYNC.RECONVERGENT B0 ;  /* 0x0000000000007941 */ /* 0x000fea0003800200 */
.L_x_0:
[----:B------:R-:W0:Y:S01]  /*01f0*/  LDCU.128 UR8, c[0x0][0x390] ;  /* 0x00007200ff0877ac */ /* 0x000e220008000c00 */
[----:B------:R-:W-:Y:S02]  /*0200*/  ISETP.NE.AND P0, PT, R5, R6, PT ;  /* 0x000000060500720c */ /* 0x000fe40003f05270 */
[C---:B------:R-:W-:Y:S01]  /*0210*/  SHF.L.U32 R3, R2.reuse, 0x2, RZ ;  /* 0x0000000202037819 */ /* 0x040fe200000006ff */
[----:B------:R-:W1:Y:S01]  /*0220*/  LDCU.64 UR4, c[0x0][0x358] ;  /* 0x00006b00ff0477ac */ /* 0x000e620008000a00 */
[----:B------:R-:W-:Y:S02]  /*0230*/  SHF.L.U64.HI R8, R2, 0x2, R13 ;  /* 0x0000000202087819 */ /* 0x000fe4000001020d */
[C---:B0-----:R-:W-:Y:S02]  /*0240*/  IADD3 R4, P1, PT, R3.reuse, UR10, RZ ;  /* 0x0000000a03047c10 */ /* 0x041fe4000ff3e0ff */
[----:B------:R-:W-:Y:S02]  /*0250*/  IADD3 R2, P2, PT, R3, UR8, RZ ;  /* 0x0000000803027c10 */ /* 0x000fe4000ff5e0ff */
[----:B------:R-:W-:-:S02]  /*0260*/  IADD3.X R5, PT, PT, R8, UR11, RZ, P1, !PT ;  /* 0x0000000b08057c10 */ /* 0x000fc40008ffe4ff */
[----:B------:R-:W-:Y:S01]  /*0270*/  IADD3.X R3, PT, PT, R8, UR9, RZ, P2, !PT ;  /* 0x0000000908037c10 */ /* 0x000fe200097fe4ff */
[----:B-1----:R-:W-:Y:S08]  /*0280*/  @!P0 BRA `(.L_x_3) ;  /* 0x0000000800ec8947 */ /* 0x002ff00003800000 */
[----:B------:R-:W-:-:S13]  /*0290*/  ISETP.GE.AND P0, PT, R0, 0x1, PT ;  /* 0x000000010000780c */ /* 0x000fda0003f06270 */
[----:B------:R-:W-:Y:S05]  /*02a0*/  @!P0 EXIT ;  /* 0x000000000000894d */ /* 0x000fea0003800000 */
[C---:B------:R-:W-:Y:S01]  /*02b0*/  ISETP.GE.U32.AND P0, PT, R0.reuse, 0x8, PT ;  /* 0x000000080000780c */ /* 0x040fe20003f06070 */
[----:B------:R-:W-:Y:S01]  /*02c0*/  IMAD.MOV.U32 R8, RZ, RZ, RZ ;  /* 0x000000ffff087224 */ /* 0x000fe200078e00ff */
[----:B------:R-:W-:-:S11]  /*02d0*/  LOP3.LUT R18, R0, 0x7, RZ, 0xc0, !PT ;  /* 0x0000000700127812 */ /* 0x000fd600078ec0ff */
[----:B------:R-:W-:Y:S05]  /*02e0*/  @!P0 BRA `(.L_x_4) ;  /* 0x0000000400cc8947 */ /* 0x000fea0003800000 */
[----:B------:R-:W-:-:S13]  /*02f0*/  ISETP.GE.AND P1, PT, R7, R6, PT ;  /* 0x000000060700720c */ /* 0x000fda0003f26270 */
[----:B------:R-:W-:-:S06]  /*0300*/  @!P1 IMAD.WIDE.U32 R8, R7, 0x4, R4 ;  /* 0x0000000407089825 */ /* 0x000fcc00078e0004 */
[----:B------:R-:W2:Y:S01]  /*0310*/  @!P1 LDG.E R8, desc[UR4][R8.64] ;  /* 0x0000000408089981 */ /* 0x000ea2000c1e1900 */
[C---:B------:R-:W-:Y:S02]  /*0320*/  VIADD R17, R7.reuse, 0x80 ;  /* 0x0000008007117836 */ /* 0x040fe40000000000 */
[----:B------:R-:W-:-:S03]  /*0330*/  @!P1 IMAD.WIDE.U32 R12, R7, 0x4, R2 ;  /* 0x00000004070c9825 */ /* 0x000fc600078e0002 */
[C---:B------:R-:W-:Y:S01]  /*0340*/  ISETP.GE.AND P0, PT, R17.reuse, R6, PT ;  /* 0x000000061100720c */ /* 0x040fe20003f06270 */
[----:B------:R-:W-:Y:S01]  /*0350*/  IMAD.WIDE R10, R17, 0x4, R4 ;  /* 0x00000004110a7825 */ /* 0x000fe200078e0204 */
[----:B--2---:R-:W-:-:S05]  /*0360*/  @!P1 IADD3 R15, PT, PT, R8, 0x1, RZ ;  /* 0x00000001080f9810 */ /* 0x004fca0007ffe0ff */
[----:B------:R0:W-:Y:S06]  /*0370*/  @!P1 STG.E desc[UR4][R12.64], R15 ;  /* 0x0000000f0c009986 */ /* 0x0001ec000c101904 */
[----:B------:R-:W2:Y:S01]  /*0380*/  @!P0 LDG.E R14, desc[UR4][R10.64] ;  /* 0x000000040a0e8981 */ /* 0x000ea2000c1e1900 */
[C---:B------:R-:W-:Y:S01]  /*0390*/  VIADD R19, R7.reuse, 0x100 ;  /* 0x0000010007137836 */ /* 0x040fe20000000000 */
[C---:B------:R-:W-:Y:S01]  /*03a0*/  IADD3 R23, PT, PT, R7.reuse, 0x200, RZ ;  /* 0x0000020007177810 */ /* 0x040fe20007ffe0ff */
[----:B------:R-:W-:Y:S01]  /*03b0*/  VIADD R21, R7, 0x180 ;  /* 0x0000018007157836 */ /* 0x000fe20000000000 */
[----:B------:R-:W-:Y:S01]  /*03c0*/  LOP3.LUT R8, R0, 0x7ffffff8, RZ, 0xc0, !PT ;  /* 0x7ffffff800087812 */ /* 0x000fe200078ec0ff */
[----:B------:R-:W-:Y:S01]  /*03d0*/  BSSY.RECONVERGENT B0, `(.L_x_5) ;  /* 0x0000012000007945 */ /* 0x000fe20003800200 */
[-C--:B------:R-:W-:Y:S01]  /*03e0*/  ISETP.GE.AND P6, PT, R19, R6.reuse, PT ;  /* 0x000000061300720c */ /* 0x080fe20003fc6270 */
[----:B------:R-:W-:Y:S01]  /*03f0*/  VIADD R19, R7, 0x280 ;  /* 0x0000028007137836 */ /* 0x000fe20000000000 */
[-C--:B------:R-:W-:Y:S01]  /*0400*/  ISETP.GE.AND P5, PT, R21, R6.reuse, PT ;  /* 0x000000061500720c */ /* 0x080fe20003fa6270 */
[----:B0-----:R-:W-:Y:S01]  /*0410*/  IMAD.WIDE R12, R17, 0x4, R2 ;  /* 0x00000004110c7825 */ /* 0x001fe200078e0202 */
[----:B------:R-:W-:-:S02]  /*0420*/  ISETP.GE.AND P4, PT, R23, R6, PT ;  /* 0x000000061700720c */ /* 0x000fc40003f86270 */
[C---:B------:R-:W-:Y:S01]  /*0430*/  IADD3 R23, PT, PT, R7.reuse, 0x380, RZ ;  /* 0x0000038007177810 */ /* 0x040fe20007ffe0ff */
[----:B------:R-:W-:Y:S01]  /*0440*/  VIADD R21, R7, 0x300 ;  /* 0x0000030007157836 */ /* 0x000fe20000000000 */
[-C--:B------:R-:W-:Y:S02]  /*0450*/  ISETP.GE.AND P3, PT, R19, R6.reuse, PT ;  /* 0x000000061300720c */ /* 0x080fe40003f66270 */
[-C--:B------:R-:W-:Y:S02]  /*0460*/  ISETP.GE.AND P1, PT, R23, R6.reuse, PT ;  /* 0x000000061700720c */ /* 0x080fe40003f26270 */
[----:B------:R-:W-:Y:S01]  /*0470*/  ISETP.GE.AND P2, PT, R21, R6, PT ;  /* 0x000000061500720c */ /* 0x000fe20003f46270 */
[----:B--2---:R-:W-:-:S05]  /*0480*/  @!P0 VIADD R9, R14, 0x1 ;  /* 0x000000010e098836 */ /* 0x004fca0000000000 */
[----:B------:R0:W-:Y:S01]  /*0490*/  @!P0 STG.E desc[UR4][R12.64], R9 ;  /* 0x000000090c008986 */ /* 0x0001e2000c101904 */
[----:B------:R-:W-:Y:S01]  /*04a0*/  ISETP.NE.AND P0, PT, R8, 0x8, PT ;  /* 0x000000080800780c */ /* 0x000fe20003f05270 */
[----:B------:R-:W-:-:S12]  /*04b0*/  @P6 BRA `(.L_x_6) ;  /* 0x00000000000c6947 */ /* 0x000fd80003800000 */
[----:B------:R-:W0:Y:S02]  /*04c0*/  LDG.E R0, desc[UR4][R10.64+0x200] ;  /* 0x000200040a007981 */ /* 0x000e24000c1e1900 */
[----:B0-----:R-:W-:-:S05]  /*04d0*/  VIADD R9, R0, 0x1 ;  /* 0x0000000100097836 */ /* 0x001fca0000000000 */
[----:B------:R1:W-:Y:S02]  /*04e0*/  STG.E desc[UR4][R12.64+0x200], R9 ;  /* 0x000200090c007986 */ /* 0x0003e4000c101904 */
.L_x_6:
[----:B------:R-:W-:Y:S05]  /*04f0*/  BSYNC.RECONVERGENT B0 ;  /* 0x0000000000007941 */ /* 0x000fea0003800200 */
.L_x_5:
[----:B------:R-:W-:Y:S04]  /*0500*/  BSSY.RECONVERGENT B0, `(.L_x_7) ;  /* 0x0000005000007945 */ /* 0x000fe80003800200 */
[----:B------:R-:W-:Y:S05]  /*0510*/  @P5 BRA `(.L_x_8) ;  /* 0x00000000000c5947 */ /* 0x000fea0003800000 */
[----:B------:R-:W0:Y:S02]  /*0520*/  LDG.E R0, desc[UR4][R10.64+0x400] ;  /* 0x000400040a007981 */ /* 0x000e24000c1e1900 */
[----:B01----:R-:W-:-:S05]  /*0530*/  IADD3 R9, PT, PT, R0, 0x1, RZ ;  /* 0x0000000100097810 */ /* 0x003fca0007ffe0ff */
[----:B------:R2:W-:Y:S02]  /*0540*/  STG.E desc[UR4][R12.64+0x400], R9 ;  /* 0x000400090c007986 */ /* 0x0005e4000c101904 */
.L_x_8:
[----:B------:R-:W-:Y:S05]  /*0550*/  BSYNC.RECONVERGENT B0 ;  /* 0x0000000000007941 */ /* 0x000fea0003800200 */
.L_x_7:
[----:B------:R-:W-:Y:S04]  /*0560*/  BSSY.RECONVERGENT B0, `(.L_x_9) ;  /* 0x0000005000007945 */ /* 0x000fe80003800200 */
[----:B------:R-:W-:Y:S05]  /*0570*/  @P4 BRA `(.L_x_10) ;  /* 0x00000000000c4947 */ /* 0x000fea0003800000 */
[----:B------:R-:W0:Y:S02]  /*0580*/  LDG.E R0, desc[UR4][R10.64+0x600] ;  /* 0x000600040a007981 */ /* 0x000e24000c1e1900 */
[----:B012---:R-:W-:-:S05]  /*0590*/  VIADD R9, R0, 0x1 ;  /* 0x0000000100097836 */ /* 0x007fca0000000000 */
[----:B------:R3:W-:Y:S02]  /*05a0*/  STG.E desc[UR4][R12.64+0x600], R9 ;  /* 0x000600090c007986 */ /* 0x0007e4000c101904 */
.L_x_10:
[----:B------:R-:W-:Y:S05]  /*05b0*/  BSYNC.RECONVERGENT B0 ;  /* 0x0000000000007941 */ /* 0x000fea0003800200 */
.L_x_9:
[----:B------:R-:W-:Y:S04]  /*05c0*/  BSSY.RECONVERGENT B0, `(.L_x_11) ;  /* 0x0000005000007945 */ /* 0x000fe80003800200 */
[----:B------:R-:W-:Y:S05]  /*05d0*/  @P3 BRA `(.L_x_12) ;  /* 0x00000000000c3947 */ /* 0x000fea0003800000 */
[----:B------:R-:W0:Y:S02]  /*05e0*/  LDG.E R0, desc[UR4][R10.64+0x800] ;  /* 0x000800040a007981 */ /* 0x000e24000c1e1900 */
[----:B0123--:R-:W-:-:S05]  /*05f0*/  VIADD R9, R0, 0x1 ;  /* 0x0000000100097836 */ /* 0x00ffca0000000000 */
[----:B------:R4:W-:Y:S02]  /*0600*/  STG.E desc[UR4][R12.64+0x800], R9 ;  /* 0x000800090c007986 */ /* 0x0009e4000c101904 */
.L_x_12:
[----:B------:R-:W-:Y:S05]  /*0610*/  BSYNC.RECONVERGENT B0 ;  /* 0x0000000000007941 */ /* 0x000fea0003800200 */
.L_x_11:
[----:B------:R-:W-:Y:S04]  /*0620*/  BSSY.RECONVERGENT B0, `(.L_x_13) ;  /* 0x0000005000007945 */ /* 0x000fe80003800200 */
[----:B------:R-:W-:Y:S05]  /*0630*/  @P2 BRA `(.L_x_14) ;  /* 0x00000000000c2947 */ /* 0x000fea0003800000 */
[----:B------:R-:W0:Y:S02]  /*0640*/  LDG.E R0, desc[UR4][R10.64+0xa00] ;  /* 0x000a00040a007981 */ /* 0x000e24000c1e1900 */
[----:B01234-:R-:W-:-:S05]  /*0650*/  IADD3 R9, PT, PT, R0, 0x1, RZ ;  /* 0x0000000100097810 */ /* 0x01ffca0007ffe0ff */
[----:B------:R0:W-:Y:S02]  /*0660*/  STG.E desc[UR4][R12.64+0xa00], R9 ;  /* 0x000a00090c007986 */ /* 0x0001e4000c101904 */
.L_x_14:
[----:B------:R-:W-:Y:S05]  /*0670*/  BSYNC.RECONVERGENT B0 ;  /* 0x0000000000007941 */ /* 0x000fea0003800200 */
.L_x_13:
[----:B------:R-:W-:Y:S04]  /*0680*/  BSSY.RECONVERGENT B0, `(.L_x_15) ;  /* 0x0000005000007945 */ /* 0x000fe80003800200 */
[----:B------:R-:W-:Y:S05]  /*0690*/  @P1 BRA `(.L_x_16) ;  /* 0x00000000000c1947 */ /* 0x000fea0003800000 */
[----:B------:R-:W0:Y:S02]  /*06a0*/  LDG.E R10, desc[UR4][R10.64+0xc00] ;  /* 0x000c00040a0a7981 */ /* 0x000e24000c1e1900 */
[----:B01234-:R-:W-:-:S05]  /*06b0*/  VIADD R9, R10, 0x1 ;  /* 0x000000010a097836 */ /* 0x01ffca0000000000 */
[----:B------:R0:W-:Y:S02]  /*06c0*/  STG.E desc[UR4][R12.64+0xc00], R9 ;  /* 0x000c00090c007986 */ /* 0x0001e4000c101904 */
.L_x_16:
[----:B------:R-:W-:Y:S05]  /*06d0*/  BSYNC.RECONVERGENT B0 ;  /* 0x0000000000007941 */ /* 0x000fea0003800200 */
.L_x_15:
[----:B------:R-:W-:Y:S05]  /*06e0*/  @!P0 BRA `(.L_x_4) ;  /* 0x0000000000cc8947 */ /* 0x000fea0003800000 */
[----:B------:R-:W-:-:S07]  /*06f0*/  IMAD.MOV.U32 R0, RZ, RZ, 0x8 ;  /* 0x00000008ff007424 */ /* 0x000fce00078e00ff */
.L_x_19:
[----:B01234-:R-:W-:-:S04]  /*0700*/  LEA R9, R0, R7, 0x7 ;  /* 0x0000000700097211 */ /* 0x01ffc800078e38ff */
[----:B------:R-:W-:-:S13]  /*0710*/  ISETP.GE.AND P0, PT, R9, R6, PT ;  /* 0x000000060900720c */ /* 0x000fda0003f06270 */
[----:B------:R-:W-:-:S06]  /*0720*/  @!P0 IMAD.WIDE.U32 R14, R9, 0x4, R4 ;  /* 0x00000004090e8825 */ /* 0x000fcc00078e0004 */
[----:B------:R-:W2:Y:S01]  /*0730*/  @!P0 LDG.E R14, desc[UR4][R14.64] ;  /* 0x000000040e0e8981 */ /* 0x000ea2000c1e1900 */
[C---:B------:R-:W-:Y:S02]  /*0740*/  VIADD R21, R9.reuse, 0x80 ;  /* 0x0000008009157836 */ /* 0x040fe40000000000 */
[----:B------:R-:W-:-:S03]  /*0750*/  @!P0 IMAD.WIDE.U32 R16, R9, 0x4, R2 ;  /* 0x0000000409108825 */ /* 0x000fc600078e0002 */
[C---:B------:R-:W-:Y:S01]  /*0760*/  ISETP.GE.AND P1, PT, R21.reuse, R6, PT ;  /* 0x000000061500720c */ /* 0x040fe20003f26270 */
[----:B------:R-:W-:-:S04]  /*0770*/  IMAD.WIDE R12, R21, 0x4, R4 ;  /* 0x00000004150c7825 */ /* 0x000fc800078e0204 */
[----:B--2---:R-:W-:-:S05]  /*0780*/  @!P0 VIADD R25, R14, 0x1 ;  /* 0x000000010e198836 */ /* 0x004fca0000000000 */
[----:B------:R-:W-:Y:S04]  /*0790*/  @!P0 STG.E desc[UR4][R16.64], R25 ;  /* 0x0000001910008986 */ /* 0x000fe8000c101904 */
[----:B------:R-:W2:Y:S01]  /*07a0*/  @!P1 LDG.E R19, desc[UR4][R12.64] ;  /* 0x000000040c139981 */ /* 0x000ea2000c1e1900 */
[----:B------:R-:W-:-:S04]  /*07b0*/  IADD3 R11, PT, PT, R9, 0x100, RZ ;  /* 0x00000100090b7810 */ /* 0x000fc80007ffe0ff */
[----:B------:R-:W-:Y:S01]  /*07c0*/  ISETP.GE.AND P0, PT, R11, R6, PT ;  /* 0x000000060b00720c */ /* 0x000fe20003f06270 */
[----:B------:R-:W-:-:S04]  /*07d0*/  IMAD.WIDE R10, R21, 0x4, R2 ;  /* 0x00000004150a7825 */ /* 0x000fc800078e0202 */
[----:B--2---:R-:W-:-:S05]  /*07e0*/  @!P1 VIADD R19, R19, 0x1 ;  /* 0x0000000113139836 */ /* 0x004fca0000000000 */
[----:B------:R0:W-:Y:S04]  /*07f0*/  @!P1 STG.E desc[UR4][R10.64], R19 ;  /* 0x000000130a009986 */ /* 0x0001e8000c101904 */
[----:B------:R-:W2:Y:S01]  /*0800*/  @!P0 LDG.E R14, desc[UR4][R12.64+0x200] ;  /* 0x000200040c0e8981 */ /* 0x000ea2000c1e1900 */
[----:B------:R-:W-:-:S05]  /*0810*/  VIADD R15, R9, 0x180 ;  /* 0x00000180090f7836 */ /* 0x000fca0000000000 */
[----:B------:R-:W-:Y:S02]  /*0820*/  ISETP.GE.AND P1, PT, R15, R6, PT ;  /* 0x000000060f00720c */ /* 0x000fe40003f26270 */
[----:B--2---:R-:W-:-:S05]  /*0830*/  @!P0 IADD3 R23, PT, PT, R14, 0x1, RZ ;  /* 0x000000010e178810 */ /* 0x004fca0007ffe0ff */
[----:B------:R1:W-:Y:S06]  /*0840*/  @!P0 STG.E desc[UR4][R10.64+0x200], R23 ;  /* 0x000200170a008986 */ /* 0x0003ec000c101904 */
[----:B------:R-:W2:Y:S01]  /*0850*/  @!P1 LDG.E R14, desc[UR4][R12.64+0x400] ;  /* 0x000400040c0e9981 */ /* 0x000ea2000c1e1900 */
[----:B------:R-:W-:-:S05]  /*0860*/  VIADD R15, R9, 0x200 ;  /* 0x00000200090f7836 */ /* 0x000fca0000000000 */
[----:B------:R-:W-:Y:S01]  /*0870*/  ISETP.GE.AND P0, PT, R15, R6, PT ;  /* 0x000000060f00720c */ /* 0x000fe20003f06270 */
[----:B--2---:R-:W-:-:S05]  /*0880*/  @!P1 VIADD R21, R14, 0x1 ;  /* 0x000000010e159836 */ /* 0x004fca0000000000 */
[----:B------:R1:W-:Y:S07]  /*0890*/  @!P1 STG.E desc[UR4][R10.64+0x400], R21 ;  /* 0x000400150a009986 */ /* 0x0003ee000c101904 */
[----:B------:R-:W0:Y:S01]  /*08a0*/  @!P0 LDG.E R14, desc[UR4][R12.64+0x600] ;  /* 0x000600040c0e8981 */ /* 0x000e22000c1e1900 */
[----:B------:R-:W-:-:S04]  /*08b0*/  IADD3 R15, PT, PT, R9, 0x280, RZ ;  /* 0x00000280090f7810 */ /* 0x000fc80007ffe0ff */
[----:B------:R-:W-:Y:S01]  /*08c0*/  ISETP.GE.AND P1, PT, R15, R6, PT ;  /* 0x000000060f00720c */ /* 0x000fe20003f26270 */
[----:B------:R-:W-:Y:S02]  /*08d0*/  VIADD R15, R9, 0x300 ;  /* 0x00000300090f7836 */ /* 0x000fe40000000000 */
[----:B0-----:R-:W-:-:S05]  /*08e0*/  @!P0 VIADD R19, R14, 0x1 ;  /* 0x000000010e138836 */ /* 0x001fca0000000000 */
[----:B------:R1:W-:Y:S05]  /*08f0*/  @!P0 STG.E desc[UR4][R10.64+0x600], R19 ;  /* 0x000600130a008986 */ /* 0x0003ea000c101904 */
[----:B------:R-:W2:Y:S01]  /*0900*/  @!P1 LDG.E R14, desc[UR4][R12.64+0x800] ;  /* 0x000800040c0e9981 */ /* 0x000ea2000c1e1900 */
[----:B------:R-:W-:Y:S02]  /*0910*/  ISETP.GE.AND P0, PT, R15, R6, PT ;  /* 0x000000060f00720c */ /* 0x000fe40003f06270 */
[----:B--2---:R-:W-:-:S05]  /*0920*/  @!P1 IADD3 R17, PT, PT, R14, 0x1, RZ ;  /* 0x000000010e119810 */ /* 0x004fca0007ffe0ff */
[----:B------:R1:W-:Y:S06]  /*0930*/  @!P1 STG.E desc[UR4][R10.64+0x800], R17 ;  /* 0x000800110a009986 */ /* 0x0003ec000c101904 */
[----:B------:R-:W2:Y:S01]  /*0940*/  @!P0 LDG.E R14, desc[UR4][R12.64+0xa00] ;  /* 0x000a00040c0e8981 */ /* 0x000ea2000c1e1900 */
[----:B------:R-:W-:Y:S01]  /*0950*/  VIADD R9, R9, 0x380 ;  /* 0x0000038009097836 */ /* 0x000fe20000000000 */
[----:B------:R-:W-:Y:S01]  /*0960*/  IADD3 R0, PT, PT, R0, 0x8, RZ ;  /* 0x0000000800007810 */ /* 0x000fe20007ffe0ff */
[----:B------:R-:W-:Y:S03]  /*0970*/  BSSY.RECONVERGENT B0, `(.L_x_17) ;  /* 0x0000009000007945 */ /* 0x000fe60003800200 */
[----:B------:R-:W-:Y:S01]  /*0980*/  ISETP.NE.AND P1, PT, R0, R8, PT ;  /* 0x000000080000720c */ /* 0x000fe20003f25270 */
[----:B--2---:R-:W-:-:S05]  /*0990*/  @!P0 VIADD R15, R14, 0x1 ;  /* 0x000000010e0f8836 */ /* 0x004fca0000000000 */
[----:B------:R1:W-:Y:S01]  /*09a0*/  @!P0 STG.E desc[UR4][R10.64+0xa00], R15 ;  /* 0x000a000f0a008986 */ /* 0x0003e2000c101904 */
[----:B------:R-:W-:-:S13]  /*09b0*/  ISETP.GE.AND P0, PT, R9, R6, PT ;  /* 0x000000060900720c */ /* 0x000fda0003f06270 */
[----:B-1----:R-:W-:Y:S05]  /*09c0*/  @P0 BRA `(.L_x_18) ;  /* 0x00000000000c0947 */ /* 0x002fea0003800000 */
[----:B------:R-:W2:Y:S02]  /*09d0*/  LDG.E R12, desc[UR4][R12.64+0xc00] ;  /* 0x000c00040c0c7981 */ /* 0x000ea4000c1e1900 */
[----:B--2---:R-:W-:-:S05]  /*09e0*/  VIADD R9, R12, 0x1 ;  /* 0x000000010c097836 */ /* 0x004fca0000000000 */
[----:B------:R0:W-:Y:S02]  /*09f0*/  STG.E desc[UR4][R10.64+0xc00], R9 ;  /* 0x000c00090a007986 */ /* 0x0001e4000c101904 */
.L_x_18:
[----:B------:R-:W-:Y:S05]  /*0a00*/  BSYNC.RECONVERGENT B0 ;  /* 0x0000000000007941 */ /* 0x000fea0003800200 */
.L_x_17:
[----:B------:R-:W-:Y:S05]  /*0a10*/  @P1 BRA `(.L_x_19) ;  /* 0xfffffffc00381947 */ /* 0x000fea000383ffff */
.L_x_4:
[----:B------:R-:W-:-:S13]  /*0a20*/  ISETP.NE.AND P0, PT, R18, RZ, PT ;  /* 0x000000ff1200720c */ /* 0x000fda0003f05270 */
[----:B------:R-:W-:Y:S05]  /*0a30*/  @!P0 EXIT ;  /* 0x000000000000894d */ /* 0x000fea0003800000 */
[----:B------:R-:W5:Y:S01]  /*0a40*/  LDC R0, c[0x0][0x388] ;  /* 0x0000e200ff007b82 */ /* 0x000f620000000800 */
[----:B------:R-:W-:Y:S02]  /*0a50*/  ISETP.GE.U32.AND P0, PT, R18, 0x4, PT ;  /* 0x000000041200780c */ /* 0x000fe40003f06070 */
[----:B-----5:R-:W-:-:S04]  /*0a60*/  LOP3.LUT R20, R0, 0x3, RZ, 0xc0, !PT ;  /* 0x0000000300147812 */ /* 0x020fc800078ec0ff */
[----:B------:R-:W-:-:S07]  /*0a70*/  ISETP.NE.AND P2, PT, R20, RZ, PT ;  /* 0x000000ff1400720c */ /* 0x000fce0003f45270 */
[----:B------:R-:W-:Y:S06]  /*0a80*/  @!P0 BRA `(.L_x_20) ;  /* 0x0000000000748947 */ /* 0x000fec0003800000 */
[----:B------:R-:W-:-:S05]  /*0a90*/  IMAD R19, R8, 0x80, R7 ;  /* 0x0000008008137824 */ /* 0x000fca00078e0207 */
[----:B------:R-:W-:-:S13]  /*0aa0*/  ISETP.GE.AND P0, PT, R19, R6, PT ;  /* 0x000000061300720c */ /* 0x000fda0003f06270 */
[----:B0-----:R-:W-:-:S06]  /*0ab0*/  @!P0 IMAD.WIDE R10, R19, 0x4, R4 ;  /* 0x00000004130a8825 */ /* 0x001fcc00078e0204 */
[----:B------:R-:W5:Y:S01]  /*0ac0*/  @!P0 LDG.E R10, desc[UR4][R10.64] ;  /* 0x000000040a0a8981 */ /* 0x000f62000c1e1900 */
[C---:B------:R-:W-:Y:S01]  /*0ad0*/  IADD3 R17, PT, PT, R19.reuse, 0x80, RZ ;  /* 0x0000008013117810 */ /* 0x040fe20007ffe0ff */
[----:B-1234-:R-:W-:-:S03]  /*0ae0*/  @!P0 IMAD.WIDE R12, R19, 0x4, R2 ;  /* 0x00000004130c8825 */ /* 0x01efc600078e0202 */
[----:B------:R-:W-:-:S13]  /*0af0*/  ISETP.GE.AND P1, PT, R17, R6, PT ;  /* 0x000000061100720c */ /* 0x000fda0003f26270 */
[----:B------:R-:W-:-:S04]  /*0b00*/  @!P1 IMAD.WIDE R14, R17, 0x4, R4 ;  /* 0x00000004110e9825 */ /* 0x000fc800078e0204 */
[----:B-----5:R-:W-:-:S05]  /*0b10*/  @!P0 VIADD R9, R10, 0x1 ;  /* 0x000000010a098836 */ /* 0x020fca0000000000 */
[----:B------:R0:W-:Y:S04]  /*0b20*/  @!P0 STG.E desc[UR4][R12.64], R9 ;  /* 0x000000090c008986 */ /* 0x0001e8000c101904 */
[----:B------:R-:W2:Y:S01]  /*0b30*/  @!P1 LDG.E R14, desc[UR4][R14.64] ;  /* 0x000000040e0e9981 */ /* 0x000ea2000c1e1900 */
[----:B------:R-:W-:Y:S02]  /*0b40*/  VIADD R23, R19, 0x100 ;  /* 0x0000010013177836 */ /* 0x000fe40000000000 */
[----:B------:R-:W-:-:S03]  /*0b50*/  @!P1 IMAD.WIDE R16, R17, 0x4, R2 ;  /* 0x0000000411109825 */ /* 0x000fc600078e0202 */
[----:B------:R-:W-:-:S13]  /*0b60*/  ISETP.GE.AND P0, PT, R23, R6, PT ;  /* 0x000000061700720c */ /* 0x000fda0003f06270 */
[----:B------:R-:W-:Y:S01]  /*0b70*/  @!P0 IMAD.WIDE R10, R23, 0x4, R4 ;  /* 0x00000004170a8825 */ /* 0x000fe200078e0204 */
[----:B--2---:R-:W-:-:S05]  /*0b80*/  @!P1 IADD3 R21, PT, PT, R14, 0x1, RZ ;  /* 0x000000010e159810 */ /* 0x004fca0007ffe0ff */
[----:B------:R1:W-:Y:S04]  /*0b90*/  @!P1 STG.E desc[UR4][R16.64], R21 ;  /* 0x0000001510009986 */ /* 0x0003e8000c101904 */
[----:B------:R-:W2:Y:S01]  /*0ba0*/  @!P0 LDG.E R10, desc[UR4][R10.64] ;  /* 0x000000040a0a8981 */ /* 0x000ea2000c1e1900 */
[----:B------:R-:W-:Y:S02]  /*0bb0*/  VIADD R19, R19, 0x180 ;  /* 0x0000018013137836 */ /* 0x000fe40000000000 */
[----:B0-----:R-:W-:-:S03]  /*0bc0*/  @!P0 IMAD.WIDE R12, R23, 0x4, R2 ;  /* 0x00000004170c8825 */ /* 0x001fc600078e0202 */
[----:B------:R-:W-:-:S13]  /*0bd0*/  ISETP.GE.AND P1, PT, R19, R6, PT ;  /* 0x000000061300720c */ /* 0x000fda0003f26270 */
[----:B------:R-:W-:-:S04]  /*0be0*/  @!P1 IMAD.WIDE R14, R19, 0x4, R4 ;  /* 0x00000004130e9825 */ /* 0x000fc800078e0204 */
[----:B--2---:R-:W-:-:S05]  /*0bf0*/  @!P0 VIADD R9, R10, 0x1 ;  /* 0x000000010a098836 */ /* 0x004fca0000000000 */
[----:B------:R1:W-:Y:S04]  /*0c00*/  @!P0 STG.E desc[UR4][R12.64], R9 ;  /* 0x000000090c008986 */ /* 0x0003e8000c101904 */
[----:B------:R-:W2:Y:S01]  /*0c10*/  @!P1 LDG.E R14, desc[UR4][R14.64] ;  /* 0x000000040e0e9981 */ /* 0x000ea2000c1e1900 */
[----:B------:R-:W-:-:S04]  /*0c20*/  @!P1 IMAD.WIDE R18, R19, 0x4, R2 ;  /* 0x0000000413129825 */ /* 0x000fc800078e0202 */
[----:B------:R-:W-:Y:S01]  /*0c30*/  VIADD R8, R8, 0x4 ;  /* 0x0000000408087836 */ /* 0x000fe20000000000 */
[----:B--2---:R-:W-:-:S05]  /*0c40*/  @!P1 IADD3 R23, PT, PT, R14, 0x1, RZ ;  /* 0x000000010e179810 */ /* 0x004fca0007ffe0ff */
[----:B------:R1:W-:Y:S02]  /*0c50*/  @!P1 STG.E desc[UR4][R18.64], R23 ;  /* 0x0000001712009986 */ /* 0x0003e4000c101904 */
.L_x_20:
[----:B------:R-:W-:Y:S05]  /*0c60*/  @!P2 EXIT ;  /* 0x000000000000a94d */ /* 0x000fea0003800000 */
[----:B------:R-:W-:Y:S02]  /*0c70*/  ISETP.NE.AND P0, PT, R20, 0x1, PT ;  /* 0x000000011400780c */ /* 0x000fe40003f05270 */
[----:B------:R-:W-:-:S04]  /*0c80*/  LOP3.LUT R0, R0, 0x1, RZ, 0xc0, !PT ;  /* 0x0000000100007812 */ /* 0x000fc800078ec0ff */
[----:B------:R-:W-:-:S07]  /*0c90*/  ISETP.NE.U32.AND P2, PT, R0, 0x1, PT ;  /* 0x000000010000780c */ /* 0x000fce0003f45070 */
[----:B------:R-:W-:Y:S06]  /*0ca0*/  @!P0 BRA `(.L_x_21) ;  /* 0x00000000003c8947 */ /* 0x000fec0003800000 */
[----:B01234-:R-:W-:-:S05]  /*0cb0*/  IMAD R13, R8, 0x80, R7 ;  /* 0x00000080080d7824 */ /* 0x01ffca00078e0207 */
[----:B------:R-:W-:-:S13]  /*0cc0*/  ISETP.GE.AND P0, PT, R13, R6, PT ;  /* 0x000000060d00720c */ /* 0x000fda0003f06270 */
[----:B------:R-:W-:-:S06]  /*0cd0*/  @!P0 IMAD.WIDE R10, R13, 0x4, R4 ;  /* 0x000000040d0a8825 */ /* 0x000fcc00078e0204 */
[----:B------:R-:W2:Y:S01]  /*0ce0*/  @!P0 LDG.E R10, desc[UR4][R10.64] ;  /* 0x000000040a0a8981 */ /* 0x000ea2000c1e1900 */
[C---:B------:R-:W-:Y:S01]  /*0cf0*/  IADD3 R17, PT, PT, R13.reuse, 0x80, RZ ;  /* 0x000000800d117810 */ /* 0x040fe20007ffe0ff */
[----:B------:R-:W-:-:S03]  /*0d00*/  @!P0 IMAD.WIDE R12, R13, 0x4, R2 ;  /* 0x000000040d0c8825 */ /* 0x000fc600078e0202 */
[----:B------:R-:W-:-:S13]  /*0d10*/  ISETP.GE.AND P1, PT, R17, R6, PT ;  /* 0x000000061100720c */ /* 0x000fda0003f26270 */
[----:B------:R-:W-:-:S04]  /*0d20*/  @!P1 IMAD.WIDE R14, R17, 0x4, R4 ;  /* 0x00000004110e9825 */ /* 0x000fc800078e0204 */
[----:B--2---:R-:W-:-:S05]  /*0d30*/  @!P0 VIADD R9, R10, 0x1 ;  /* 0x000000010a098836 */ /* 0x004fca0000000000 */
[----:B------:R0:W-:Y:S04]  /*0d40*/  @!P0 STG.E desc[UR4][R12.64], R9 ;  /* 0x000000090c008986 */ /* 0x0001e8000c101904 */
[----:B------:R-:W2:Y:S01]  /*0d50*/  @!P1 LDG.E R14, desc[UR4][R14.64] ;  /* 0x000000040e0e9981 */ /* 0x000ea2000c1e1900 */
[----:B------:R-:W-:Y:S01]  /*0d60*/  @!P1 IMAD.WIDE R16, R17, 0x4, R2 ;  /* 0x0000000411109825 */ /* 0x000fe200078e0202 */
[----:B------:R-:W-:-:S03]  /*0d70*/  IADD3 R8, PT, PT, R8, 0x2, RZ ;  /* 0x0000000208087810 */ /* 0x000fc60007ffe0ff */
[----:B--2---:R-:W-:-:S05]  /*0d80*/  @!P1 VIADD R19, R14, 0x1 ;  /* 0x000000010e139836 */ /* 0x004fca0000000000 */
[----:B------:R0:W-:Y:S02]  /*0d90*/  @!P1 STG.E desc[UR4][R16.64], R19 ;  /* 0x0000001310009986 */ /* 0x0001e4000c101904 */
.L_x_21:
[----:B------:R-:W-:Y:S05]  /*0da0*/  @P2 EXIT ;  /* 0x000000000000294d */ /* 0x000fea0003800000 */
[----:B------:R-:W-:-:S05]  /*0db0*/  IMAD R7, R8, 0x80, R7 ;  /* 0x0000008008077824 */ /* 0x000fca00078e0207 */
[----:B------:R-:W-:-:S13]  /*0dc0*/  ISETP.GE.AND P0, PT, R7, R6, PT ;  /* 0x000000060700720c */ /* 0x000fda0003f06270 */
[----:B------:R-:W-:Y:S05]  /*0dd0*/  @P0 EXIT ;  /* 0x000000000000094d */ /* 0x000fea0003800000 */
[----:B------:R-:W-:-:S06]  /*0de0*/  IMAD.WIDE R4, R7, 0x4, R4 ;  /* 0x0000000407047825 */ /* 0x000fcc00078e0204 */
[----:B------:R-:W5:Y:S01]  /*0df0*/  LDG.E R4, desc[UR4][R4.64] ;  /* 0x0000000404047981 */ /* 0x000f62000c1e1900 */
[----:B------:R-:W-:-:S04]  /*0e00*/  IMAD.WIDE R2, R7, 0x4, R2 ;  /* 0x0000000407027825 */ /* 0x000fc800078e0202 */
[----:B-----5:R-:W-:-:S05]  /*0e10*/  VIADD R7, R4, 0x1 ;  /* 0x0000000104077836 */ /* 0x020fca0000000000 */
[----:B------:R-:W-:Y:S01]  /*0e20*/  STG.E desc[UR4][R2.64], R7 ;  /* 0x0000000702007986 */ /* 0x000fe2000c101904 */
[----:B------:R-:W-:Y:S05]  /*0e30*/  EXIT ;  /* 0x000000000000794d */ /* 0x000fea0003800000 */
.L_x_3:
[----:B------:R-:W-:-:S13]  /*0e40*/  ISETP.GE.AND P0, PT, R0, 0x1, PT ;  /* 0x000000010000780c */ /* 0x000fda0003f06270 */
[----:B------:R-:W-:Y:S05]  /*0e50*/  @!P0 EXIT ;  /* 0x000000000000894d */ /* 0x000fea0003800000 */
[C---:B------:R-:W-:Y:S01]  /*0e60*/  ISETP.GE.U32.AND P1, PT, R0.reuse, 0x10, PT ;  /* 0x000000100000780c */ /* 0x040fe20003f26070 */
[----:B------:R-:W-:Y:S01]  /*0e70*/  HFMA2 R6, -RZ, RZ, 0, 0 ;  /* 0x00000000ff067431 */ /* 0x000fe200000001ff */
[----:B------:R-:W-:-:S04]  /*0e80*/  LOP3.LUT R20, R0, 0xf, RZ, 0xc0, !PT ;  /* 0x0000000f00147812 */ /* 0x000fc800078ec0ff */
[----:B------:R-:W-:-:S07]  /*0e90*/  ISETP.NE.AND P0, PT, R20, RZ, PT ;  /* 0x000000ff1400720c */ /* 0x000fce0003f05270 */
[----:B------:R-:W-:Y:S06]  /*0ea0*/  @!P1 BRA `(.L_x_22) ;  /* 0x0000000400189947 */ /* 0x000fec0003800000 */
[----:B------:R-:W-:Y:S01]  /*0eb0*/  IMAD.WIDE.U32 R14, R7, 0x4, RZ ;  /* 0x00000004070e7825 */ /* 0x000fe200078e00ff */
[----:B------:R-:W-:-:S03]  /*0ec0*/  LOP3.LUT R6, R0, 0x7ffffff0, RZ, 0xc0, !PT ;  /* 0x7ffffff000067812 */ /* 0x000fc600078ec0ff */
[----:B------:R-:W-:Y:S01]  /*0ed0*/  VIADD R12, R7, 0x480 ;  /* 0x00000480070c7836 */ /* 0x000fe20000000000 */
[----:B------:R-:W-:Y:S01]  /*0ee0*/  LOP3.LUT R13, R14, 0x1000, RZ, 0xfc, !PT ;  /* 0x000010000e0d7812 */ /* 0x000fe200078efcff */
[----:B------:R-:W-:-:S07]  /*0ef0*/  IMAD.MOV R14, RZ, RZ, -R6 ;  /* 0x000000ffff0e7224 */ /* 0x000fce00078e0a06 */
.L_x_23:
[----:B------:R-:W-:-:S04]  /*0f00*/  IADD3 R10, P1, PT, R13, R4, RZ ;  /* 0x000000040d0a7210 */ /* 0x000fc80007f3e0ff */
[----:B0-----:R-:W-:-:S05]  /*0f10*/  IADD3.X R11, PT, PT, R15, R5, RZ, P1, !PT ;  /* 0x000000050f0b7210 */ /* 0x001fca0000ffe4ff */
[----:B------:R-:W2:Y:S01]  /*0f20*/  LDG.E R16, desc[UR4][R10.64+-0x1000] ;  /* 0xfff000040a107981 */ /* 0x000ea2000c1e1900 */
[----:B------:R-:W-:-:S05]  /*0f30*/  IADD3 R8, P1, PT, R13, R2, RZ ;  /* 0x000000020d087210 */ /* 0x000fca0007f3e0ff */
[----:B------:R-:W-:Y:S02]  /*0f40*/  IMAD.X R9, R15, 0x1, R3, P1 ;  /* 0x000000010f097824 */ /* 0x000fe400008e0603 */
[----:B--2---:R-:W-:-:S05]  /*0f50*/  VIADD R17, R16, 0x1 ;  /* 0x0000000110117836 */ /* 0x004fca0000000000 */
[----:B------:R0:W-:Y:S04]  /*0f60*/  STG.E desc[UR4][R8.64+-0x1000], R17 ;  /* 0xfff0001108007986 */ /* 0x0001e8000c101904 */
[----:B------:R-:W2:Y:S02]  /*0f70*/  LDG.E R16, desc[UR4][R10.64+-0xe00] ;  /* 0xfff200040a107981 */ /* 0x000ea4000c1e1900 */
[----:B--2---:R-:W-:-:S05]  /*0f80*/  IADD3 R19, PT, PT, R16, 0x1, RZ ;  /* 0x0000000110137810 */ /* 0x004fca0007ffe0ff */
[----:B------:R-:W-:Y:S04]  /*0f90*/  STG.E desc[UR4][R8.64+-0xe00], R19 ;  /* 0xfff2001308007986 */ /* 0x000fe8000c101904 */
[----:B------:R-:W2:Y:S02]  /*0fa0*/  LDG.E R16, desc[UR4][R10.64+-0xc00] ;  /* 0xfff400040a107981 */ /* 0x000ea4000c1e1900 */
[----:B--2---:R-:W-:-:S05]  /*0fb0*/  VIADD R21, R16, 0x1 ;  /* 0x0000000110157836 */ /* 0x004fca0000000000 */
[----:B------:R1:W-:Y:S04]  /*0fc0*/  STG.E desc[UR4][R8.64+-0xc00], R21 ;  /* 0xfff4001508007986 */ /* 0x0003e8000c101904 */
[----:B------:R-:W2:Y:S02]  /*0fd0*/  LDG.E R16, desc[UR4][R10.64+-0xa00] ;  /* 0xfff600040a107981 */ /* 0x000ea4000c1e1900 */
[----:B--2---:R-:W-:-:S05]  /*0fe0*/  VIADD R23, R16, 0x1 ;  /* 0x0000000110177836 */ /* 0x004fca0000000000 */
[----:B------:R2:W-:Y:S04]  /*0ff0*/  STG.E desc[UR4][R8.64+-0xa00], R23 ;  /* 0xfff6001708007986 */ /* 0x0005e8000c101904 */
[----:B------:R-:W0:Y:S02]  /*1000*/  LDG.E R16, desc[UR4][R10.64+-0x800] ;  /* 0xfff800040a107981 */ /* 0x000e24000c1e1900 */
[----:B0-----:R-:W-:-:S05]  /*1010*/  IADD3 R17, PT, PT, R16, 0x1, RZ ;  /* 0x0000000110117810 */ /* 0x001fca0007ffe0ff */
[----:B------:R0:W-:Y:S04]  /*1020*/  STG.E desc[UR4][R8.64+-0x800], R17 ;  /* 0xfff8001108007986 */ /* 0x0001e8000c101904 */
[----:B------:R-:W3:Y:S02]  /*1030*/  LDG.E R16, desc[UR4][R10.64+-0x600] ;  /* 0xfffa00040a107981 */ /* 0x000ee4000c1e1900 */
[----:B---3--:R-:W-:-:S05]  /*1040*/  VIADD R25, R16, 0x1 ;  /* 0x0000000110197836 */ /* 0x008fca0000000000 */
[----:B------:R3:W-:Y:S04]  /*1050*/  STG.E desc[UR4][R8.64+-0x600], R25 ;  /* 0xfffa001908007986 */ /* 0x0007e8000c101904 */
[----:B------:R-:W1:Y:S02]  /*1060*/  LDG.E R16, desc[UR4][R10.64+-0x400] ;  /* 0xfffc00040a107981 */ /* 0x000e64000c1e1900 */
[----:B-1----:R-:W-:-:S05]  /*1070*/  VIADD R21, R16, 0x1 ;  /* 0x0000000110157836 */ /* 0x002fca0000000000 */
[----:B------:R1:W-:Y:S04]  /*1080*/  STG.E desc[UR4][R8.64+-0x400], R21 ;  /* 0xfffc001508007986 */ /* 0x0003e8000c101904 */
[----:B------:R-:W2:Y:S01]  /*1090*/  LDG.E R16, desc[UR4][R10.64+-0x200] ;  /* 0xfffe00040a107981 */ /* 0x000ea2000c1e1900 */
[----:B------:R-:W-:Y:S02]  /*10a0*/  IMAD.MOV.U32 R18, RZ, RZ, 0x600 ;  /* 0x00000600ff127424 */ /* 0x000fe400078e00ff */
[----:B------:R-:W-:Y:S01]  /*10b0*/  IMAD.MOV.U32 R19, RZ, RZ, 0x0 ;  /* 0x00000000ff137424 */ /* 0x000fe200078e00ff */
[----:B--2---:R-:W-:-:S05]  /*10c0*/  IADD3 R23, PT, PT, R16, 0x1, RZ ;  /* 0x0000000110177810 */ /* 0x004fca0007ffe0ff */
[----:B------:R2:W-:Y:S04]  /*10d0*/  STG.E desc[UR4][R8.64+-0x200], R23 ;  /* 0xfffe001708007986 */ /* 0x0005e8000c101904 */
[----:B------:R-:W3:Y:S01]  /*10e0*/  LDG.E R22, desc[UR4][R10.64] ;  /* 0x000000040a167981 */ /* 0x000ee2000c1e1900 */
[----:B------:R-:W-:-:S03]  /*10f0*/  IMAD.WIDE R18, R12, 0x4, R18 ;  /* 0x000000040c127825 */ /* 0x000fc600078e0212 */
[----:B------:R-:W-:-:S04]  /*1100*/  IADD3 R16, P1, PT, R18, R4, RZ ;  /* 0x0000000412107210 */ /* 0x000fc80007f3e0ff */
[----:B0-----:R-:W-:Y:S01]  /*1110*/  IADD3.X R17, PT, PT, R19, R5, RZ, P1, !PT ;  /* 0x0000000513117210 */ /* 0x001fe20000ffe4ff */
[----:B---3--:R-:W-:-:S05]  /*1120*/  VIADD R25, R22, 0x1 ;  /* 0x0000000116197836 */ /* 0x008fca0000000000 */
[----:B------:R0:W-:Y:S04]  /*1130*/  STG.E desc[UR4][R8.64], R25 ;  /* 0x0000001908007986 */ /* 0x0001e8000c101904 */
[----:B-1----:R-:W3:Y:S01]  /*1140*/  LDG.E R21, desc[UR4][R16.64+-0x600] ;  /* 0xfffa000410157981 */ /* 0x002ee2000c1e1900 */
[----:B------:R-:W-:-:S05]  /*1150*/  IADD3 R18, P1, PT, R18, R2, RZ ;  /* 0x0000000212127210 */ /* 0x000fca0007f3e0ff */
[----:B------:R-:W-:Y:S01]  /*1160*/  IMAD.X R19, R19, 0x1, R3, P1 ;  /* 0x0000000113137824 */ /* 0x000fe200008e0603 */
[----:B---3--:R-:W-:-:S05]  /*1170*/  IADD3 R21, PT, PT, R21, 0x1, RZ ;  /* 0x0000000115157810 */ /* 0x008fca0007ffe0ff */
[----:B------:R1:W-:Y:S04]  /*1180*/  STG.E desc[UR4][R18.64+-0x600], R21 ;  /* 0xfffa001512007986 */ /* 0x0003e8000c101904 */
[----:B------:R-:W3:Y:S02]  /*1190*/  LDG.E R10, desc[UR4][R16.64+-0x400] ;  /* 0xfffc0004100a7981 */ /* 0x000ee4000c1e1900 */
[----:B---3--:R-:W-:-:S05]  /*11a0*/  VIADD R11, R10, 0x1 ;  /* 0x000000010a0b7836 */ /* 0x008fca0000000000 */
[----:B------:R3:W-:Y:S04]  /*11b0*/  STG.E desc[UR4][R18.64+-0x400], R11 ;  /* 0xfffc000b12007986 */ /* 0x0007e8000c101904 */
[----:B------:R-:W2:Y:S02]  /*11c0*/  LDG.E R10, desc[UR4][R16.64+-0x200] ;  /* 0xfffe0004100a7981 */ /* 0x000ea4000c1e1900 */
[----:B--2---:R-:W-:-:S05]  /*11d0*/  VIADD R23, R10, 0x1 ;  /* 0x000000010a177836 */ /* 0x004fca0000000000 */
[----:B------:R2:W-:Y:S04]  /*11e0*/  STG.E desc[UR4][R18.64+-0x200], R23 ;  /* 0xfffe001712007986 */ /* 0x0005e8000c101904 */
[----:B0-----:R-:W4:Y:S02]  /*11f0*/  LDG.E R8, desc[UR4][R16.64] ;  /* 0x0000000410087981 */ /* 0x001f24000c1e1900 */
[----:B----4-:R-:W-:-:S05]  /*1200*/  IADD3 R9, PT, PT, R8, 0x1, RZ ;  /* 0x0000000108097810 */ /* 0x010fca0007ffe0ff */
[----:B------:R0:W-:Y:S04]  /*1210*/  STG.E desc[UR4][R18.64], R9 ;  /* 0x0000000912007986 */ /* 0x0001e8000c101904 */
[----:B------:R-:W1:Y:S02]  /*1220*/  LDG.E R8, desc[UR4][R16.64+0x200] ;  /* 0x0002000410087981 */ /* 0x000e64000c1e1900 */
[----:B-1----:R-:W-:-:S05]  /*1230*/  VIADD R21, R8, 0x1 ;  /* 0x0000000108157836 */ /* 0x002fca0000000000 */
[----:B------:R0:W-:Y:S04]  /*1240*/  STG.E desc[UR4][R18.64+0x200], R21 ;  /* 0x0002001512007986 */ /* 0x0001e8000c101904 */
[----:B------:R-:W3:Y:S02]  /*1250*/  LDG.E R8, desc[UR4][R16.64+0x400] ;  /* 0x0004000410087981 */ /* 0x000ee4000c1e1900 */
[----:B---3--:R-:W-:-:S05]  /*1260*/  VIADD R11, R8, 0x1 ;  /* 0x00000001080b7836 */ /* 0x008fca0000000000 */
[----:B------:R0:W-:Y:S04]  /*1270*/  STG.E desc[UR4][R18.64+0x400], R11 ;  /* 0x0004000b12007986 */ /* 0x0001e8000c101904 */
[----:B------:R-:W2:Y:S01]  /*1280*/  LDG.E R8, desc[UR4][R16.64+0x600] ;  /* 0x0006000410087981 */ /* 0x000ea2000c1e1900 */
[----:B------:R-:W-:Y:S01]  /*1290*/  VIADD R14, R14, 0x10 ;  /* 0x000000100e0e7836 */ /* 0x000fe20000000000 */
[----:B------:R-:W-:Y:S02]  /*12a0*/  IADD3 R13, P2, PT, R13, 0x2000, RZ ;  /* 0x000020000d0d7810 */ /* 0x000fe40007f5e0ff */
[----:B------:R-:W-:Y:S02]  /*12b0*/  IADD3 R12, PT, PT, R12, 0x800, RZ ;  /* 0x000008000c0c7810 */ /* 0x000fe40007ffe0ff */
[----:B------:R-:W-:Y:S01]  /*12c0*/  ISETP.NE.AND P1, PT, R14, RZ, PT ;  /* 0x000000ff0e00720c */ /* 0x000fe20003f25270 */
[----:B------:R-:W-:Y:S01]  /*12d0*/  IMAD.X R15, RZ, RZ, R15, P2 ;  /* 0x000000ffff0f7224 */ /* 0x000fe200010e060f */
[----:B--2---:R-:W-:-:S05]  /*12e0*/  IADD3 R23, PT, PT, R8, 0x1, RZ ;  /* 0x0000000108177810 */ /* 0x004fca0007ffe0ff */
[----:B------:R0:W-:Y:S06]  /*12f0*/  STG.E desc[UR4][R18.64+0x600], R23 ;  /* 0x0006001712007986 */ /* 0x0001ec000c101904 */
[----:B------:R-:W-:Y:S05]  /*1300*/  @P1 BRA `(.L_x_23) ;  /* 0xfffffff800fc1947 */ /* 0x000fea000383ffff */
.L_x_22:
[----:B------:R-:W-:Y:S05]  /*1310*/  @!P0 EXIT ;  /* 0x000000000000894d */ /* 0x000fea0003800000 */
[----:B------:R-:W-:Y:S02]  /*1320*/  ISETP.GE.U32.AND P0, PT, R20, 0x8, PT ;  /* 0x000000081400780c */ /* 0x000fe40003f06070 */
[----:B------:R-:W-:-:S04]  /*1330*/  LOP3.LUT R14, R0, 0x7, RZ, 0xc0, !PT ;  /* 0x00000007000e7812 */ /* 0x000fc800078ec0ff */
[----:B------:R-:W-:-:S07]  /*1340*/  ISETP.NE.AND P1, PT, R14, RZ, PT ;  /* 0x000000ff0e00720c */ /* 0x000fce0003f25270 */
[----:B------:R-:W-:Y:S06]  /*1350*/  @!P0 BRA `(.L_x_24) ;  /* 0x0000000000708947 */ /* 0x000fec0003800000 */
[----:B0-----:R-:W-:-:S04]  /*1360*/  IMAD R11, R6, 0x80, R7 ;  /* 0x00000080060b7824 */ /* 0x001fc800078e0207 */
[----:B------:R-:W-:-:S05]  /*1370*/  IMAD.WIDE R8, R11, 0x4, R4 ;  /* 0x000000040b087825 */ /* 0x000fca00078e0204 */
[----:B------:R-:W2:Y:S01]  /*1380*/  LDG.E R12, desc[UR4][R8.64] ;  /* 0x00000004080c7981 */ /* 0x000ea2000c1e1900 */
[----:B------:R-:W-:-:S04]  /*1390*/  IMAD.WIDE R10, R11, 0x4, R2 ;  /* 0x000000040b0a7825 */ /* 0x000fc800078e0202 */
[----:B--2---:R-:W-:-:S05]  /*13a0*/  VIADD R13, R12, 0x1 ;  /* 0x000000010c0d7836 */ /* 0x004fca0000000000 */
[----:B------:R0:W-:Y:S04]  /*13b0*/  STG.E desc[UR4][R10.64], R13 ;  /* 0x0000000d0a007986 */ /* 0x0001e8000c101904 */
[----:B------:R-:W2:Y:S02]  /*13c0*/  LDG.E R12, desc[UR4][R8.64+0x200] ;  /* 0x00020004080c7981 */ /* 0x000ea4000c1e1900 */
[----:B--2---:R-:W-:-:S05]  /*13d0*/  IADD3 R15, PT, PT, R12, 0x1, RZ ;  /* 0x000000010c0f7810 */ /* 0x004fca0007ffe0ff */
[----:B------:R1:W-:Y:S04]  /*13e0*/  STG.E desc[UR4][R10.64+0x200], R15 ;  /* 0x0002000f0a007986 */ /* 0x0003e8000c101904 */
[----:B------:R-:W2:Y:S02]  /*13f0*/  LDG.E R12, desc[UR4][R8.64+0x400] ;  /* 0x00040004080c7981 */ /* 0x000ea4000c1e1900 */
[----:B--2---:R-:W-:-:S05]  /*1400*/  VIADD R17, R12, 0x1 ;  /* 0x000000010c117836 */ /* 0x004fca0000000000 */
[----:B------:R2:W-:Y:S04]  /*1410*/  STG.E desc[UR4][R10.64+0x400], R17 ;  /* 0x000400110a007986 */ /* 0x0005e8000c101904 */
[----:B------:R-:W3:Y:S02]  /*1420*/  LDG.E R12, desc[UR4][R8.64+0x600] ;  /* 0x00060004080c7981 */ /* 0x000ee4000c1e1900 */
[----:B---3--:R-:W-:-:S05]  /*1430*/  VIADD R19, R12, 0x1 ;  /* 0x000000010c137836 */ /* 0x008fca0000000000 */
[----:B------:R3:W-:Y:S04]  /*1440*/  STG.E desc[UR4][R10.64+0x600], R19 ;  /* 0x000600130a007986 */ /* 0x0007e8000c101904 */
[----:B------:R-:W0:Y:S02]  /*1450*/  LDG.E R12, desc[UR4][R8.64+0x800] ;  /* 0x00080004080c7981 */ /* 0x000e24000c1e1900 */
[----:B0-----:R-:W-:-:S05]  /*1460*/  IADD3 R13, PT, PT, R12, 0x1, RZ ;  /* 0x000000010c0d7810 */ /* 0x001fca0007ffe0ff */
[----:B------:R4:W-:Y:S04]  /*1470*/  STG.E desc[UR4][R10.64+0x800], R13 ;  /* 0x0008000d0a007986 */ /* 0x0009e8000c101904 */
[----:B------:R-:W1:Y:S02]  /*1480*/  LDG.E R12, desc[UR4][R8.64+0xa00] ;  /* 0x000a0004080c7981 */ /* 0x000e64000c1e1900 */
[----:B-1----:R-:W-:-:S05]  /*1490*/  VIADD R15, R12, 0x1 ;  /* 0x000000010c0f7836 */ /* 0x002fca0000000000 */
[----:B------:R4:W-:Y:S04]  /*14a0*/  STG.E desc[UR4][R10.64+0xa00], R15 ;  /* 0x000a000f0a007986 */ /* 0x0009e8000c101904 */
[----:B------:R-:W2:Y:S02]  /*14b0*/  LDG.E R12, desc[UR4][R8.64+0xc00] ;  /* 0x000c0004080c7981 */ /* 0x000ea4000c1e1900 */
[----:B--2---:R-:W-:-:S05]  /*14c0*/  VIADD R17, R12, 0x1 ;  /* 0x000000010c117836 */ /* 0x004fca0000000000 */
[----:B------:R4:W-:Y:S04]  /*14d0*/  STG.E desc[UR4][R10.64+0xc00], R17 ;  /* 0x000c00110a007986 */ /* 0x0009e8000c101904 */
[----:B------:R-:W3:Y:S01]  /*14e0*/  LDG.E R12, desc[UR4][R8.64+0xe00] ;  /* 0x000e0004080c7981 */ /* 0x000ee2000c1e1900 */
[----:B------:R-:W-:Y:S01]  /*14f0*/  VIADD R6, R6, 0x8 ;  /* 0x0000000806067836 */ /* 0x000fe20000000000 */
[----:B---3--:R-:W-:-:S05]  /*1500*/  IADD3 R19, PT, PT, R12, 0x1, RZ ;  /* 0x000000010c137810 */ /* 0x008fca0007ffe0ff */
[----:B------:R4:W-:Y:S02]  /*1510*/  STG.E desc[UR4][R10.64+0xe00], R19 ;  /* 0x000e00130a007986 */ /* 0x0009e4000c101904 */
.L_x_24:
[----:B------:R-:W-:Y:S05]  /*1520*/  @!P1 EXIT ;  /* 0x000000000000994d */ /* 0x000fea0003800000 */
[----:B------:R-:W-:Y:S02]  /*1530*/  ISETP.GE.U32.AND P0, PT, R14, 0x4, PT ;  /* 0x000000040e00780c */ /* 0x000fe40003f06070 */
[----:B------:R-:W-:-:S04]  /*1540*/  LOP3.LUT R12, R0, 0x3, RZ, 0xc0, !PT ;  /* 0x00000003000c7812 */ /* 0x000fc800078ec0ff */
[----:B------:R-:W-:-:S07]  /*1550*/  ISETP.NE.AND P1, PT, R12, RZ, PT ;  /* 0x000000ff0c00720c */ /* 0x000fce0003f25270 */
[----:B------:R-:W-:Y:S06]  /*1560*/  @!P0 BRA `(.L_x_25) ;  /* 0x0000000000408947 */ /* 0x000fec0003800000 */
[----:B0-----:R-:W-:-:S04]  /*1570*/  IMAD R9, R6, 0x80, R7 ;  /* 0x0000008006097824 */ /* 0x001fc800078e0207 */
[----:B----4-:R-:W-:-:S05]  /*1580*/  IMAD.WIDE R10, R9, 0x4, R4 ;  /* 0x00000004090a7825 */ /* 0x010fca00078e0204 */
[----:B------:R-:W2:Y:S01]  /*1590*/  LDG.E R0, desc[UR4][R10.64] ;  /* 0x000000040a007981 */ /* 0x000ea2000c1e1900 */
[----:B------:R-:W-:Y:S01]  /*15a0*/  IMAD.WIDE R8, R9, 0x4, R2 ;  /* 0x0000000409087825 */ /* 0x000fe200078e0202 */
[----:B--2---:R-:W-:-:S05]  /*15b0*/  IADD3 R13, PT, PT, R0, 0x1, RZ ;  /* 0x00000001000d7810 */ /* 0x004fca0007ffe0ff */
[----:B------:R1:W-:Y:S04]  /*15c0*/  STG.E desc[UR4][R8.64], R13 ;  /* 0x0000000d08007986 */ /* 0x0003e8000c101904 */
[----:B------:R-:W2:Y:S02]  /*15d0*/  LDG.E R0, desc[UR4][R10.64+0x200] ;  /* 0x000200040a007981 */ /* 0x000ea4000c1e1900 */
[----:B--2---:R-:W-:-:S05]  /*15e0*/  VIADD R15, R0, 0x1 ;  /* 0x00000001000f7836 */ /* 0x004fca0000000000 */
[----:B------:R1:W-:Y:S04]  /*15f0*/  STG.E desc[UR4][R8.64+0x200], R15 ;  /* 0x0002000f08007986 */ /* 0x0003e8000c101904 */
[----:B------:R-:W2:Y:S02]  /*1600*/  LDG.E R0, desc[UR4][R10.64+0x400] ;  /* 0x000400040a007981 */ /* 0x000ea4000c1e1900 */
[----:B--2---:R-:W-:-:S05]  /*1610*/  VIADD R17, R0, 0x1 ;  /* 0x0000000100117836 */ /* 0x004fca0000000000 */
[----:B------:R1:W-:Y:S04]  /*1620*/  STG.E desc[UR4][R8.64+0x400], R17 ;  /* 0x0004001108007986 */ /* 0x0003e8000c101904 */
[----:B------:R-:W2:Y:S01]  /*1630*/  LDG.E R0, desc[UR4][R10.64+0x600] ;  /* 0x000600040a007981 */ /* 0x000ea2000c1e1900 */
[----:B------:R-:W-:Y:S01]  /*1640*/  VIADD R6, R6, 0x4 ;  /* 0x0000000406067836 */ /* 0x000fe20000000000 */
[----:B--2---:R-:W-:-:S05]  /*1650*/  IADD3 R19, PT, PT, R0, 0x1, RZ ;  /* 0x0000000100137810 */ /* 0x004fca0007ffe0ff */
[----:B------:R1:W-:Y:S02]  /*1660*/  STG.E desc[UR4][R8.64+0x600], R19 ;  /* 0x0006001308007986 */ /* 0x0003e4000c101904 */
.L_x_25:
[----:B------:R-:W-:Y:S05]  /*1670*/  @!P1 EXIT ;  /* 0x000000000000994d */ /* 0x000fea0003800000 */
[----:B0---4-:R-:W-:Y:S01]  /*1680*/  IMAD R11, R6, 0x80, R7 ;  /* 0x00000080060b7824 */ /* 0x011fe200078e0207 */
[----:B------:R-:W-:-:S07]  /*1690*/  IADD3 R0, PT, PT, -R12, RZ, RZ ;  /* 0x000000ff0c007210 */ /* 0x000fce0007ffe1ff */
.L_x_26:
[----:B-1----:R-:W-:-:S06]  /*16a0*/  IMAD.WIDE R8, R11, 0x4, R4 ;  /* 0x000000040b087825 */ /* 0x002fcc00078e0204 */
[----:B------:R-:W2:Y:S01]  /*16b0*/  LDG.E R8, desc[UR4][R8.64] ;  /* 0x0000000408087981 */ /* 0x000ea2000c1e1900 */
[----:B------:R-:W-:Y:S02]  /*16c0*/  VIADD R0, R0, 0x1 ;  /* 0x0000000100007836 */ /* 0x000fe40000000000 */
[----:B0-----:R-:W-:-:S03]  /*16d0*/  IMAD.WIDE R6, R11, 0x4, R2 ;  /* 0x000000040b067825 */ /* 0x001fc600078e0202 */
[----:B------:R-:W-:Y:S01]  /*16e0*/  ISETP.NE.AND P0, PT, R0, RZ, PT ;  /* 0x000000ff0000720c */ /* 0x000fe20003f05270 */
[----:B--2---:R-:W-:-:S05]  /*16f0*/  VIADD R13, R8, 0x1 ;  /* 0x00000001080d7836 */ /* 0x004fca0000000000 */
[----:B------:R0:W-:Y:S07]  /*1700*/  STG.E desc[UR4][R6.64], R13 ;  /* 0x0000000d06007986 */ /* 0x0001ee000c101904 */
[----:B------:R-:W-:Y:S05]  /*1710*/  @!P0 EXIT ;  /* 0x000000000000894d */ /* 0x000fea0003800000 */
[----:B------:R-:W-:Y:S01]  /*1720*/  IADD3 R11, PT, PT, R11, 0x80, RZ ;  /* 0x000000800b0b7810 */ /* 0x000fe20007ffe0ff */
[----:B------:R-:W-:Y:S06]  /*1730*/  BRA `(.L_x_26) ;  /* 0xfffffffc00d87947 */ /* 0x000fec000383ffff */
.L_x_27:
[----:B------:R-:W-:-:S00]  /*1740*/  BRA `(.L_x_27) ;  /* 0xfffffffc00fc7947 */ /* 0x000fc0000383ffff */
[----:B------:R-:W-:-:S00]  /*1750*/  NOP ;  /* 0x0000000000007918 */ /* 0x000fc00000000000 */
        /* <DEDUP_REMOVED lines=10> */
.L_x_45:


//--------------------- .text._ZN3cub18CUB_300001_SM_10006detail9transform16transform_kernelINS2_10policy_hubILb1EN4cuda3std3__45tupleIJPiEEEE10policy1000Ei7my_mathS9_JS9_EEEvT0_iT1_T2_DpNS2_10kernel_argIT3_EE --------------------------
	.section	.text._ZN3cub18CUB_300001_SM_10006detail9transform16transform_kernelINS2_10policy_hubILb1EN4cuda3std3__45tupleIJPiEEEE10policy1000Ei7my_mathS9_JS9_EEEvT0_iT1_T2_DpNS2_10kernel_argIT3_EE,"ax",@progbits
	.align	128
        .global         _ZN3cub18CUB_300001_SM_10006detail9transform16transform_kernelINS2_10policy_hubILb1EN4cuda3std3__45tupleIJPiEEEE10policy1000Ei7my_mathS9_JS9_EEEvT0_iT1_T2_DpNS2_10kernel_argIT3_EE
        .type           _ZN3cub18CUB_300001_SM_10006detail9transform16transform_kernelINS2_10policy_hubILb1EN4cuda3std3__45tupleIJPiEEEE10policy1000Ei7my_mathS9_JS9_EEEvT0_iT1_T2_DpNS2_10kernel_argIT3_EE,@function
        .size           _ZN3cub18CUB_300001_SM_10006detail9transform16transform_kernelINS2_10policy_hubILb1EN4cuda3std3__45tupleIJPiEEEE10policy1000Ei7my_mathS9_JS9_EEEvT0_iT1_T2_DpNS2_10kernel_argIT3_EE,(.L_x_46 - _ZN3cub18CUB_300001_SM_10006detail9transform16transform_kernelINS2_10policy_hubILb1EN4cuda3std3__45tupleIJPiEEEE10policy1000Ei7my_mathS9_JS9_EEEvT0_iT1_T2_DpNS2_10kernel_argIT3_EE)
        .other          _ZN3cub18CUB_300001_SM_10006detail9transform16transform_kernelINS2_10policy_hubILb1EN4cuda3std3__45tupleIJPiEEEE10policy1000Ei7my_mathS9_JS9_EEEvT0_iT1_T2_DpNS2_10kernel_argIT3_EE,@"STO_CUDA_ENTRY STV_DEFAULT"
_ZN3cub18CUB_300001_SM_10006detail9transform16transform_kernelINS2_10policy_hubILb1EN4cuda3std3__45tupleIJPiEEEE10policy1000Ei7my_mathS9_JS9_EEEvT0_iT1_T2_DpNS2_10kernel_argIT3_EE:
.text._ZN3cub18CUB_300001_SM_10006detail9transform16transform_kernelINS2_10policy_hubILb1EN4cuda3std3__45tupleIJPiEEEE10policy1000Ei7my_mathS9_JS9_EEEvT0_iT1_T2_DpNS2_10kernel_argIT3_EE:
[----:B------:R-:W-:Y:S08]  /*0000*/  LDC R1, c[0x0][0x37c] ;  /* 0x0000df00ff017b82 */ /* 0x000ff00000000800 */
[----:B------:R-:W0:Y:S01]  /*0010*/  LDC.64 R8, c[0x0][0x380] ;  /* 0x0000e000ff087b82 */ /* 0x000e220000000a00 */
[----:B------:R-:W1:Y:S01]  /*0020*/  S2R R0, SR_TID.X ;  /* 0x0000000000007919 */ /* 0x000e620000002100 */
[----:B------:R-:W2:Y:S01]  /*0030*/  LDCU.64 UR6, c[0x0][0x358] ;  /* 0x00006b00ff0677ac */ /* 0x000ea20008000a00 */
[----:B------:R-:W-:Y:S05]  /*0040*/  BSSY.RECONVERGENT B0, `(.L_x_28) ;  /* 0x0000016000007945 */ /* 0x000fea0003800200 */
[----:B------:R-:W3:Y:S08]  /*0050*/  S2UR UR4, SR_CTAID.X ;  /* 0x00000000000479c3 */ /* 0x000ef00000002500 */
[----:B------:R-:W4:Y:S01]  /*0060*/  LDC.64 R2, c[0x0][0x398] ;  /* 0x0000e600ff027b82 */ /* 0x000f220000000a00 */
[----:B0-----:R-:W-:-:S07]  /*0070*/  IMAD.SHL.U32 R7, R9, 0x80, RZ ;  /* 0x0000008009077824 */ /* 0x001fce00078e00ff */
[----:B------:R-:W0:Y:S01]  /*0080*/  LDC.64 R4, c[0x0][0x390] ;  /* 0x0000e400ff047b82 */ /* 0x000e220000000a00 */
[----:B---3--:R-:W-:Y:S01]  /*0090*/  IMAD R13, R7, UR4, RZ ;  /* 0x00000004070d7c24 */ /* 0x008fe2000f8e02ff */
[----:B-1----:R-:W-:-:S03]  /*00a0*/  SHF.L.U32 R15, R0, 0x7, RZ ;  /* 0x00000007000f7819 */ /* 0x002fc600000006ff */
[----:B------:R-:W-:-:S05]  /*00b0*/  IMAD.IADD R8, R8, 0x1, -R13 ;  /* 0x0000000108087824 */ /* 0x000fca00078e0a0d */
[CC--:B------:R-:W-:Y:S02]  /*00c0*/  VIMNMX R6, PT, PT, R7.reuse, R8.reuse, PT ;  /* 0x0000000807067248 */ /* 0x0c0fe40003fe0100 */
[----:B------:R-:W-:-:S03]  /*00d0*/  ISETP.GT.AND P0, PT, R7, R8, PT ;  /* 0x000000080700720c */ /* 0x000fc60003f04270 */
[----:B------:R-:W-:-:S05]  /*00e0*/  IMAD.SHL.U32 R12, R6, 0x4, RZ ;  /* 0x00000004060c7824 */ /* 0x000fca00078e00ff */
[----:B------:R-:W-:-:S13]  /*00f0*/  ISETP.GE.AND P1, PT, R15, R12, PT ;  /* 0x0000000c0f00720c */ /* 0x000fda0003f26270 */
[----:B--2-4-:R-:W-:Y:S05]  /*0100*/  @P1 BRA `(.L_x_29) ;  /* 0x0000000000241947 */ /* 0x014fea0003800000 */
[----:B------:R-:W1:Y:S02]  /*0110*/  LDC.64 R10, c[0x0][0x398] ;  /* 0x0000e600ff0a7b82 */ /* 0x000e640000000a00 */
[----:B-1----:R-:W-:-:S04]  /*0120*/  IMAD.WIDE.U32 R10, R0, 0x80, R10 ;  /* 0x00000080000a7825 */ /* 0x002fc800078e000a */
[----:B------:R-:W-:-:S07]  /*0130*/  IMAD.WIDE R10, R13, 0x4, R10 ;  /* 0x000000040d0a7825 */ /* 0x000fce00078e020a */
.L_x_30:
[----:B------:R-:W-:Y:S01]  /*0140*/  VIADD R15, R15, 0x4000 ;  /* 0x000040000f0f7836 */ /* 0x000fe20000000000 */
[----:B------:R1:W-:Y:S04]  /*0150*/  CCTL.E.PF2 [R10] ;  /* 0x000000000a00798f */ /* 0x0003e80000800100 */
[----:B------:R-:W-:Y:S02]  /*0160*/  ISETP.GE.AND P1, PT, R15, R12, PT ;  /* 0x0000000c0f00720c */ /* 0x000fe40003f26270 */
[----:B-1----:R-:W-:-:S04]  /*0170*/  IADD3 R10, P2, PT, R10, 0x4000, RZ ;  /* 0x000040000a0a7810 */ /* 0x002fc80007f5e0ff */
[----:B------:R-:W-:-:S07]  /*0180*/  IADD3.X R11, PT, PT, RZ, R11, RZ, P2, !PT ;  /* 0x0000000bff0b7210 */ /* 0x000fce00017fe4ff */
[----:B------:R-:W-:Y:S05]  /*0190*/  @!P1 BRA `(.L_x_30) ;  /* 0xfffffffc00e89947 */ /* 0x000fea000383ffff */
.L_x_29:
[----:B------:R-:W-:Y:S05]  /*01a0*/  BSYNC.RECONVERGENT B0 ;  /* 0x0000000000007941 */ /* 0x000fea0003800200 */
.L_x_28:
[----:B------:R-:W-:-:S04]  /*01b0*/  IMAD.WIDE R2, R13, 0x4, R2 ;  /* 0x000000040d027825 */ /* 0x000fc800078e0202 */
[----:B0-----:R-:W-:Y:S01]  /*01c0*/  IMAD.WIDE R4, R13, 0x4, R4 ;  /* 0x000000040d047825 */ /* 0x001fe200078e0204 */
[----:B------:R-:W-:Y:S06]  /*01d0*/  @P0 BRA `(.L_x_31) ;  /* 0x0000000800440947 */ /* 0x000fec0003800000 */
[----:B------:R-:W-:-:S13]  /*01e0*/  ISETP.GE.AND P0, PT, R9, 0x1, PT ;  /* 0x000000010900780c */ /* 0x000fda0003f06270 */
[----:B------:R-:W-:Y:S05]  /*01f0*/  @!P0 EXIT ;  /* 0x000000000000894d */ /* 0x000fea0003800000 */
[C---:B------:R-:W-:Y:S01]  /*0200*/  ISETP.GE.U32.AND P1, PT, R9.reuse, 0x10, PT ;  /* 0x000000100900780c */ /* 0x040fe20003f26070 */
[----:B------:R-:W-:Y:S01]  /*0210*/  IMAD.MOV.U32 R7, RZ, RZ, RZ ;  /* 0x000000ffff077224 */ /* 0x000fe200078e00ff */
[----:B------:R-:W-:-:S04]  /*0220*/  LOP3.LUT R20, R9, 0xf, RZ, 0xc0, !PT ;  /* 0x0000000f09147812 */ /* 0x000fc800078ec0ff */
[----:B------:R-:W-:-:S07]  /*0230*/  ISETP.NE.AND P0, PT, R20, RZ, PT ;  /* 0x000000ff1400720c */ /* 0x000fce0003f05270 */
[----:B------:R-:W-:Y:S06]  /*0240*/  @!P1 BRA `(.L_x_32) ;  /* 0x0000000400189947 */ /* 0x000fec0003800000 */
[----:B------:R-:W-:Y:S01]  /*0250*/  IMAD.WIDE.U32 R14, R0, 0x4, RZ ;  /* 0x00000004000e7825 */ /* 0x000fe200078e00ff */
[----:B------:R-:W-:-:S03]  /*0260*/  LOP3.LUT R7, R9, 0x7ffffff0, RZ, 0xc0, !PT ;  /* 0x7ffffff009077812 */ /* 0x000fc600078ec0ff */
[----:B------:R-:W-:Y:S01]  /*0270*/  VIADD R6, R0, 0x480 ;  /* 0x0000048000067836 */ /* 0x000fe20000000000 */
[----:B------:R-:W-:Y:S02]  /*0280*/  LOP3.LUT R13, R14, 0x1000, RZ, 0xfc, !PT ;  /* 0x000010000e0d7812 */ /* 0x000fe400078efcff */
[----:B------:R-:W-:-:S07]  /*0290*/  IADD3 R12, PT, PT, -R7, RZ, RZ ;  /* 0x000000ff070c7210 */ /* 0x000fce0007ffe1ff */
.L_x_33:
[----:B------:R-:W-:-:S05]  /*02a0*/  IADD3 R10, P1, PT, R2, R13, RZ ;  /* 0x0000000d020a7210 */ /* 0x000fca0007f3e0ff */
[----:B0-----:R-:W-:-:S05]  /*02b0*/  IMAD.X R11, R3, 0x1, R15, P1 ;  /* 0x00000001030b7824 */ /* 0x001fca00008e060f */
[----:B------:R-:W2:Y:S01]  /*02c0*/  LDG.E R14, desc[UR6][R10.64+-0x1000] ;  /* 0xfff000060a0e7981 */ /* 0x000ea2000c1e1900 */
[----:B------:R-:W-:-:S05]  /*02d0*/  IADD3 R8, P1, PT, R4, R13, RZ ;  /* 0x0000000d04087210 */ /* 0x000fca0007f3e0ff */
[----:B------:R-:W-:Y:S01]  /*02e0*/  IMAD.X R9, R5, 0x1, R15, P1 ;  /* 0x0000000105097824 */ /* 0x000fe200008e060f */
[----:B--2---:R-:W-:-:S05]  /*02f0*/  IADD3 R17, PT, PT, R14, 0x1, RZ ;  /* 0x000000010e117810 */ /* 0x004fca0007ffe0ff */
[----:B------:R0:W-:Y:S04]  /*0300*/  STG.E desc[UR6][R8.64+-0x1000], R17 ;  /* 0xfff0001108007986 */ /* 0x0001e8000c101906 */
[----:B------:R-:W2:Y:S02]  /*0310*/  LDG.E R14, desc[UR6][R10.64+-0xe00] ;  /* 0xfff200060a0e7981 */ /* 0x000ea4000c1e1900 */
[----:B--2---:R-:W-:-:S05]  /*0320*/  VIADD R19, R14, 0x1 ;  /* 0x000000010e137836 */ /* 0x004fca0000000000 */
[----:B------:R-:W-:Y:S04]  /*0330*/  STG.E desc[UR6][R8.64+-0xe00], R19 ;  /* 0xfff2001308007986 */ /* 0x000fe8000c101906 */
[----:B------:R-:W2:Y:S02]  /*0340*/  LDG.E R14, desc[UR6][R10.64+-0xc00] ;  /* 0xfff400060a0e7981 */ /* 0x000ea4000c1e1900 */
[----:B--2---:R-:W-:-:S05]  /*0350*/  VIADD R21, R14, 0x1 ;  /* 0x000000010e157836 */ /* 0x004fca0000000000 */
[----:B------:R1:W-:Y:S04]  /*0360*/  STG.E desc[UR6][R8.64+-0xc00], R21 ;  /* 0xfff4001508007986 */ /* 0x0003e8000c101906 */
[----:B------:R-:W2:Y:S02]  /*0370*/  LDG.E R14, desc[UR6][R10.64+-0xa00] ;  /* 0xfff600060a0e7981 */ /* 0x000ea4000c1e1900 */
[----:B--2---:R-:W-:-:S05]  /*0380*/  IADD3 R23, PT, PT, R14, 0x1, RZ ;  /* 0x000000010e177810 */ /* 0x004fca0007ffe0ff */
[----:B------:R2:W-:Y:S04]  /*0390*/  STG.E desc[UR6][R8.64+-0xa00], R23 ;  /* 0xfff6001708007986 */ /* 0x0005e8000c101906 */
[----:B------:R-:W0:Y:S02]  /*03a0*/  LDG.E R14, desc[UR6][R10.64+-0x800] ;  /* 0xfff800060a0e7981 */ /* 0x000e24000c1e1900 */
[----:B0-----:R-:W-:-:S05]  /*03b0*/  VIADD R17, R14, 0x1 ;  /* 0x000000010e117836 */ /* 0x001fca0000000000 */
[----:B------:R0:W-:Y:S04]  /*03c0*/  STG.E desc[UR6][R8.64+-0x800], R17 ;  /* 0xfff8001108007986 */ /* 0x0001e8000c101906 */
[----:B------:R-:W3:Y:S02]  /*03d0*/  LDG.E R14, desc[UR6][R10.64+-0x600] ;  /* 0xfffa00060a0e7981 */ /* 0x000ee4000c1e1900 */
[----:B---3--:R-:W-:-:S05]  /*03e0*/  VIADD R25, R14, 0x1 ;  /* 0x000000010e197836 */ /* 0x008fca0000000000 */
[----:B------:R3:W-:Y:S04]  /*03f0*/  STG.E desc[UR6][R8.64+-0x600], R25 ;  /* 0xfffa001908007986 */ /* 0x0007e8000c101906 */
[----:B------:R-:W1:Y:S02]  /*0400*/  LDG.E R14, desc[UR6][R10.64+-0x400] ;  /* 0xfffc00060a0e7981 */ /* 0x000e64000c1e1900 */
[----:B-1----:R-:W-:-:S05]  /*0410*/  IADD3 R21, PT, PT, R14, 0x1, RZ ;  /* 0x000000010e157810 */ /* 0x002fca0007ffe0ff */
[----:B------:R1:W-:Y:S04]  /*0420*/  STG.E desc[UR6][R8.64+-0x400], R21 ;  /* 0xfffc001508007986 */ /* 0x0003e8000c101906 */
[----:B------:R-:W2:Y:S01]  /*0430*/  LDG.E R14, desc[UR6][R10.64+-0x200] ;  /* 0xfffe00060a0e7981 */ /* 0x000ea2000c1e1900 */
[----:B------:R-:W-:Y:S02]  /*0440*/  HFMA2 R19, -RZ, RZ, 0, 0 ;  /* 0x00000000ff137431 */ /* 0x000fe400000001ff */
[----:B------:R-:W-:Y:S02]  /*0450*/  IMAD.MOV.U32 R18, RZ, RZ, 0x600 ;  /* 0x00000600ff127424 */ /* 0x000fe400078e00ff */
[----:B--2---:R-:W-:-:S05]  /*0460*/  VIADD R23, R14, 0x1 ;  /* 0x000000010e177836 */ /* 0x004fca0000000000 */
[----:B------:R2:W-:Y:S04]  /*0470*/  STG.E desc[UR6][R8.64+-0x200], R23 ;  /* 0xfffe001708007986 */ /* 0x0005e8000c101906 */
[----:B------:R-:W3:Y:S01]  /*0480*/  LDG.E R14, desc[UR6][R10.64] ;  /* 0x000000060a0e7981 */ /* 0x000ee2000c1e1900 */
[----:B------:R-:W-:-:S03]  /*0490*/  IMAD.WIDE R18, R6, 0x4, R18 ;  /* 0x0000000406127825 */ /* 0x000fc600078e0212 */
[----:B------:R-:W-:-:S05]  /*04a0*/  IADD3 R16, P1, PT, R2, R18, RZ ;  /* 0x0000001202107210 */ /* 0x000fca0007f3e0ff */
[----:B0-----:R-:W-:Y:S02]  /*04b0*/  IMAD.X R17, R3, 0x1, R19, P1 ;  /* 0x0000000103117824 */ /* 0x001fe400008e0613 */
[----:B---3--:R-:W-:-:S05]  /*04c0*/  VIADD R25, R14, 0x1 ;  /* 0x000000010e197836 */ /* 0x008fca0000000000 */
[----:B------:R0:W-:Y:S04]  /*04d0*/  STG.E desc[UR6][R8.64], R25 ;  /* 0x0000001908007986 */ /* 0x0001e8000c101906 */
[----:B------:R-:W1:Y:S01]  /*04e0*/  LDG.E R14, desc[UR6][R16.64+-0x600] ;  /* 0xfffa0006100e7981 */ /* 0x000e62000c1e1900 */
[----:B------:R-:W-:-:S04]  /*04f0*/  IADD3 R18, P1, PT, R4, R18, RZ ;  /* 0x0000001204127210 */ /* 0x000fc80007f3e0ff */
[----:B------:R-:W-:Y:S01]  /*0500*/  IADD3.X R19, PT, PT, R5, R19, RZ, P1, !PT ;  /* 0x0000001305137210 */ /* 0x000fe20000ffe4ff */
[----:B-1----:R-:W-:-:S05]  /*0510*/  VIADD R21, R14, 0x1 ;  /* 0x000000010e157836 */ /* 0x002fca0000000000 */
[----:B------:R1:W-:Y:S04]  /*0520*/  STG.E desc[UR6][R18.64+-0x600], R21 ;  /* 0xfffa001512007986 */ /* 0x0003e8000c101906 */
[----:B------:R-:W3:Y:S02]  /*0530*/  LDG.E R10, desc[UR6][R16.64+-0x400] ;  /* 0xfffc0006100a7981 */ /* 0x000ee4000c1e1900 */
[----:B---3--:R-:W-:-:S05]  /*0540*/  VIADD R11, R10, 0x1 ;  /* 0x000000010a0b7836 */ /* 0x008fca0000000000 */
[----:B------:R3:W-:Y:S04]  /*0550*/  STG.E desc[UR6][R18.64+-0x400], R11 ;  /* 0xfffc000b12007986 */ /* 0x0007e8000c101906 */
[----:B------:R-:W2:Y:S02]  /*0560*/  LDG.E R10, desc[UR6][R16.64+-0x200] ;  /* 0xfffe0006100a7981 */ /* 0x000ea4000c1e1900 */
[----:B--2---:R-:W-:-:S05]  /*0570*/  IADD3 R23, PT, PT, R10, 0x1, RZ ;  /* 0x000000010a177810 */ /* 0x004fca0007ffe0ff */
[----:B------:R2:W-:Y:S04]  /*0580*/  STG.E desc[UR6][R18.64+-0x200], R23 ;  /* 0xfffe001712007986 */ /* 0x0005e8000c101906 */
[----:B0-----:R-:W4:Y:S02]  /*0590*/  LDG.E R8, desc[UR6][R16.64] ;  /* 0x0000000610087981 */ /* 0x001f24000c1e1900 */
[----:B----4-:R-:W-:-:S05]  /*05a0*/  VIADD R9, R8, 0x1 ;  /* 0x0000000108097836 */ /* 0x010fca0000000000 */
[----:B------:R0:W-:Y:S04]  /*05b0*/  STG.E desc[UR6][R18.64], R9 ;  /* 0x0000000912007986 */ /* 0x0001e8000c101906 */
[----:B------:R-:W1:Y:S02]  /*05c0*/  LDG.E R8, desc[UR6][R16.64+0x200] ;  /* 0x0002000610087981 */ /* 0x000e64000c1e1900 */
[----:B-1----:R-:W-:-:S05]  /*05d0*/  VIADD R21, R8, 0x1 ;  /* 0x0000000108157836 */ /* 0x002fca0000000000 */
[----:B------:R0:W-:Y:S04]  /*05e0*/  STG.E desc[UR6][R18.64+0x200], R21 ;  /* 0x0002001512007986 */ /* 0x0001e8000c101906 */
[----:B------:R-:W3:Y:S02]  /*05f0*/  LDG.E R8, desc[UR6][R16.64+0x400] ;  /* 0x0004000610087981 */ /* 0x000ee4000c1e1900 */
[----:B---3--:R-:W-:-:S05]  /*0600*/  IADD3 R11, PT, PT, R8, 0x1, RZ ;  /* 0x00000001080b7810 */ /* 0x008fca0007ffe0ff */
[----:B------:R0:W-:Y:S04]  /*0610*/  STG.E desc[UR6][R18.64+0x400], R11 ;  /* 0x0004000b12007986 */ /* 0x0001e8000c101906 */
[----:B------:R-:W2:Y:S01]  /*0620*/  LDG.E R8, desc[UR6][R16.64+0x600] ;  /* 0x0006000610087981 */ /* 0x000ea2000c1e1900 */
[----:B------:R-:W-:Y:S01]  /*0630*/  VIADD R12, R12, 0x10 ;  /* 0x000000100c0c7836 */ /* 0x000fe20000000000 */
[----:B------:R-:W-:Y:S01]  /*0640*/  IADD3 R13, P2, PT, R13, 0x2000, RZ ;  /* 0x000020000d0d7810 */ /* 0x000fe20007f5e0ff */
[----:B------:R-:W-:-:S03]  /*0650*/  VIADD R6, R6, 0x800 ;  /* 0x0000080006067836 */ /* 0x000fc60000000000 */
[----:B------:R-:W-:Y:S02]  /*0660*/  ISETP.NE.AND P1, PT, R12, RZ, PT ;  /* 0x000000ff0c00720c */ /* 0x000fe40003f25270 */
[----:B------:R-:W-:Y:S01]  /*0670*/  IADD3.X R15, PT, PT, RZ, R15, RZ, P2, !PT ;  /* 0x0000000fff0f7210 */ /* 0x000fe200017fe4ff */
[----:B--2---:R-:W-:-:S05]  /*0680*/  VIADD R23, R8, 0x1 ;  /* 0x0000000108177836 */ /* 0x004fca0000000000 */
[----:B------:R0:W-:Y:S05]  /*0690*/  STG.E desc[UR6][R18.64+0x600], R23 ;  /* 0x0006001712007986 */ /* 0x0001ea000c101906 */
[----:B------:R-:W-:Y:S05]  /*06a0*/  @P1 BRA `(.L_x_33) ;  /* 0xfffffff800fc1947 */ /* 0x000fea000383ffff */
.L_x_32:
[----:B------:R-:W-:Y:S05]  /*06b0*/  @!P0 EXIT ;  /* 0x000000000000894d */ /* 0x000fea0003800000 */
[----:B------:R-:W1:Y:S01]  /*06c0*/  LDCU UR4, c[0x0][0x384] ;  /* 0x00007080ff0477ac */ /* 0x000e620008000800 */
[----:B------:R-:W-:Y:S01]  /*06d0*/  ISETP.GE.U32.AND P0, PT, R20, 0x8, PT ;  /* 0x000000081400780c */ /* 0x000fe20003f06070 */
[----:B-1----:R-:W-:-:S06]  /*06e0*/  ULOP3.LUT UR5, UR4, 0x7, URZ, 0xc0, !UPT ;  /* 0x0000000704057892 */ /* 0x002fcc000f8ec0ff */
[----:B------:R-:W-:-:S06]  /*06f0*/  ISETP.NE.AND P1, PT, RZ, UR5, PT ;  /* 0x00000005ff007c0c */ /* 0x000fcc000bf25270 */
[----:B------:R-:W-:Y:S07]  /*0700*/  @!P0 BRA `(.L_x_34) ;  /* 0x0000000000708947 */ /* 0x000fee0003800000 */
[----:B0-----:R-:W-:-:S04]  /*0710*/  IMAD R11, R7, 0x80, R0 ;  /* 0x00000080070b7824 */ /* 0x001fc800078e0200 */
[----:B------:R-:W-:-:S05]  /*0720*/  IMAD.WIDE R8, R11, 0x4, R2 ;  /* 0x000000040b087825 */ /* 0x000fca00078e0202 */
        /* <DEDUP_REMOVED lines=10> */
[----:B------:R-:W3:Y:S02]  /*07d0*/  LDG.E R6, desc[UR6][R8.64+0x600] ;  /* 0x0006000608067981 */ /* 0x000ee4000c1e1900 */
[----:B---3--:R-:W-:-:S05]  /*07e0*/  IADD3 R19, PT, PT, R6, 0x1, RZ ;  /* 0x0000000106137810 */ /* 0x008fca0007ffe0ff */
[----:B------:R3:W-:Y:S04]  /*07f0*/  STG.E desc[UR6][R10.64+0x600], R19 ;  /* 0x000600130a007986 */ /* 0x0007e8000c101906 */
[----:B------:R-:W0:Y:S02]  /*0800*/  LDG.E R6, desc[UR6][R8.64+0x800] ;  /* 0x0008000608067981 */ /* 0x000e24000c1e1900 */
[----:B0-----:R-:W-:-:S05]  /*0810*/  VIADD R13, R6, 0x1 ;  /* 0x00000001060d7836 */ /* 0x001fca0000000000 */
[----:B------:R4:W-:Y:S04]  /*0820*/  STG.E desc[UR6][R10.64+0x800], R13 ;  /* 0x0008000d0a007986 */ /* 0x0009e8000c101906 */
[----:B------:R-:W1:Y:S02]  /*0830*/  LDG.E R6, desc[UR6][R8.64+0xa00] ;  /* 0x000a000608067981 */ /* 0x000e64000c1e1900 */
[----:B-1----:R-:W-:-:S05]  /*0840*/  VIADD R15, R6, 0x1 ;  /* 0x00000001060f7836 */ /* 0x002fca0000000000 */
[----:B------:R4:W-:Y:S04]  /*0850*/  STG.E desc[UR6][R10.64+0xa00], R15 ;  /* 0x000a000f0a007986 */ /* 0x0009e8000c101906 */
[----:B------:R-:W2:Y:S02]  /*0860*/  LDG.E R6, desc[UR6][R8.64+0xc00] ;  /* 0x000c000608067981 */ /* 0x000ea4000c1e1900 */
[----:B--2---:R-:W-:-:S05]  /*0870*/  IADD3 R17, PT, PT, R6, 0x1, RZ ;  /* 0x0000000106117810 */ /* 0x004fca0007ffe0ff */
[----:B------:R4:W-:Y:S04]  /*0880*/  STG.E desc[UR6][R10.64+0xc00], R17 ;  /* 0x000c00110a007986 */ /* 0x0009e8000c101906 */
[----:B------:R-:W3:Y:S01]  /*0890*/  LDG.E R6, desc[UR6][R8.64+0xe00] ;  /* 0x000e000608067981 */ /* 0x000ee2000c1e1900 */
[----:B------:R-:W-:Y:S01]  /*08a0*/  IADD3 R7, PT, PT, R7, 0x8, RZ ;  /* 0x0000000807077810 */ /* 0x000fe20007ffe0ff */
[----:B---3--:R-:W-:-:S05]  /*08b0*/  VIADD R19, R6, 0x1 ;  /* 0x0000000106137836 */ /* 0x008fca0000000000 */
[----:B------:R4:W-:Y:S02]  /*08c0*/  STG.E desc[UR6][R10.64+0xe00], R19 ;  /* 0x000e00130a007986 */ /* 0x0009e4000c101906 */
.L_x_34:
[----:B------:R-:W-:Y:S05]  /*08d0*/  @!P1 EXIT ;  /* 0x000000000000994d */ /* 0x000fea0003800000 */
[----:B------:R-:W-:Y:S02]  /*08e0*/  UISETP.GE.U32.AND UP0, UPT, UR5, 0x4, UPT ;  /* 0x000000040500788c */ /* 0x000fe4000bf06070 */
[----:B------:R-:W-:-:S06]  /*08f0*/  ULOP3.LUT UR4, UR4, 0x3, URZ, 0xc0, !UPT ;  /* 0x0000000304047892 */ /* 0x000fcc000f8ec0ff */
[----:B------:R-:W-:Y:S01]  /*0900*/  ISETP.NE.AND P0, PT, RZ, UR4, PT ;  /* 0x00000004ff007c0c */ /* 0x000fe2000bf05270 */
[----:B------:R-:W-:-:S12]  /*0910*/  BRA.U !UP0, `(.L_x_35) ;  /* 0x0000000108407547 */ /* 0x000fd8000b800000 */
[----:B0---4-:R-:W-:-:S04]  /*0920*/  IMAD R11, R7, 0x80, R0 ;  /* 0x00000080070b7824 */ /* 0x011fc800078e0200 */
        /* <DEDUP_REMOVED lines=9> */
[----:B--2---:R-:W-:-:S05]  /*09c0*/  IADD3 R17, PT, PT, R6, 0x1, RZ ;  /* 0x0000000106117810 */ /* 0x004fca0007ffe0ff */
[----:B------:R1:W-:Y:S04]  /*09d0*/  STG.E desc[UR6][R10.64+0x400], R17 ;  /* 0x000400110a007986 */ /* 0x0003e8000c101906 */
[----:B------:R-:W2:Y:S01]  /*09e0*/  LDG.E R6, desc[UR6][R8.64+0x600] ;  /* 0x0006000608067981 */ /* 0x000ea2000c1e1900 */
[----:B------:R-:W-:Y:S01]  /*09f0*/  IADD3 R7, PT, PT, R7, 0x4, RZ ;  /* 0x0000000407077810 */ /* 0x000fe20007ffe0ff */
[----:B--2---:R-:W-:-:S05]  /*0a00*/  VIADD R19, R6, 0x1 ;  /* 0x0000000106137836 */ /* 0x004fca0000000000 */
[----:B------:R1:W-:Y:S02]  /*0a10*/  STG.E desc[UR6][R10.64+0x600], R19 ;  /* 0x000600130a007986 */ /* 0x0003e4000c101906 */
.L_x_35:
[----:B------:R-:W-:Y:S05]  /*0a20*/  @!P0 EXIT ;  /* 0x000000000000894d */ /* 0x000fea0003800000 */
[----:B01--4-:R-:W-:Y:S01]  /*0a30*/  IMAD R11, R7, 0x80, R0 ;  /* 0x00000080070b7824 */ /* 0x013fe200078e0200 */
[----:B------:R-:W-:-:S12]  /*0a40*/  UIADD3 UR4, UPT, UPT, -UR4, URZ, URZ ;  /* 0x000000ff04047290 */ /* 0x000fd8000fffe1ff */
.L_x_36:
[----:B------:R-:W-:-:S06]  /*0a50*/  IMAD.WIDE R8, R11, 0x4, R2 ;  /* 0x000000040b087825 */ /* 0x000fcc00078e0202 */
[----:B------:R-:W2:Y:S01]  /*0a60*/  LDG.E R8, desc[UR6][R8.64] ;  /* 0x0000000608087981 */ /* 0x000ea2000c1e1900 */
[----:B0-----:R-:W-:Y:S01]  /*0a70*/  IMAD.WIDE R6, R11, 0x4, R4 ;  /* 0x000000040b067825 */ /* 0x001fe200078e0204 */
[----:B------:R-:W-:-:S03]  /*0a80*/  UIADD3 UR4, UPT, UPT, UR4, 0x1, URZ ;  /* 0x0000000104047890 */ /* 0x000fc6000fffe0ff */
[----:B------:R-:W-:Y:S01]  /*0a90*/  VIADD R11, R11, 0x80 ;  /* 0x000000800b0b7836 */ /* 0x000fe20000000000 */
[----:B------:R-:W-:Y:S01]  /*0aa0*/  UISETP.NE.AND UP0, UPT, UR4, URZ, UPT ;  /* 0x000000ff0400728c */ /* 0x000fe2000bf05270 */
[----:B--2---:R-:W-:-:S05]  /*0ab0*/  IADD3 R13, PT, PT, R8, 0x1, RZ ;  /* 0x00000001080d7810 */ /* 0x004fca0007ffe0ff */
[----:B------:R0:W-:Y:S03]  /*0ac0*/  STG.E desc[UR6][R6.64], R13 ;  /* 0x0000000d06007986 */ /* 0x0001e6000c101906 */
[----:B------:R-:W-:Y:S05]  /*0ad0*/  BRA.U UP0, `(.L_x_36) ;  /* 0xfffffffd00dc7547 */ /* 0x000fea000b83ffff */
[----:B------:R-:W-:Y:S05]  /*0ae0*/  EXIT ;  /* 0x000000000000794d */ /* 0x000fea0003800000 */
.L_x_31:
[----:B------:R-:W-:-:S13]  /*0af0*/  ISETP.GE.AND P0, PT, R9, 0x1, PT ;  /* 0x000000010900780c */ /* 0x000fda0003f06270 */
[----:B------:R-:W-:Y:S05]  /*0b00*/  @!P0 EXIT ;  /* 0x000000000000894d */ /* 0x000fea0003800000 */
[C---:B------:R-:W-:Y:S02]  /*0b10*/  ISETP.GE.U32.AND P0, PT, R9.reuse, 0x8, PT ;  /* 0x000000080900780c */ /* 0x040fe40003f06070 */
[----:B------:R-:W-:Y:S02]  /*0b20*/  LOP3.LUT R20, R9, 0x7, RZ, 0xc0, !PT ;  /* 0x0000000709147812 */ /* 0x000fe400078ec0ff */
[----:B------:R-:W-:-:S09]  /*0b30*/  MOV R7, RZ ;  /* 0x000000ff00077202 */ /* 0x000fd20000000f00 */
[----:B------:R-:W-:Y:S05]  /*0b40*/  @!P0 BRA `(.L_x_37) ;  /* 0x0000000000d08947 */ /* 0x000fea0003800000 */
[----:B------:R-:W-:Y:S01]  /*0b50*/  LOP3.LUT R7, R9, 0x7ffffff8, RZ, 0xc0, !PT ;  /* 0x7ffffff809077812 */ /* 0x000fe200078ec0ff */
[----:B------:R-:W-:-:S07]  /*0b60*/  IMAD.MOV.U32 R12, RZ, RZ, RZ ;  /* 0x000000ffff0c7224 */ /* 0x000fce00078e00ff */
.L_x_40:
[----:B0-----:R-:W-:-:S04]  /*0b70*/  LEA R13, R12, R0, 0x7 ;  /* 0x000000000c0d7211 */ /* 0x001fc800078e38ff */
        /* <DEDUP_REMOVED lines=10> */
[----:B------:R-:W-:Y:S02]  /*0c20*/  VIADD R21, R13, 0x100 ;  /* 0x000001000d157836 */ /* 0x000fe40000000000 */
[----:B------:R-:W-:-:S03]  /*0c30*/  IMAD.WIDE R10, R11, 0x4, R4 ;  /* 0x000000040b0a7825 */ /* 0x000fc600078e0204 */
[----:B------:R-:W-:Y:S02]  /*0c40*/  ISETP.GE.AND P0, PT, R21, R6, PT ;  /* 0x000000061500720c */ /* 0x000fe40003f06270 */
[----:B--2---:R-:W-:-:S05]  /*0c50*/  @!P1 IADD3 R15, PT, PT, R18, 0x1, RZ ;  /* 0x00000001120f9810 */ /* 0x004fca0007ffe0ff */
[----:B------:R1:W-:Y:S06]  /*0c60*/  @!P1 STG.E desc[UR6][R10.64], R15 ;  /* 0x0000000f0a009986 */ /* 0x0003ec000c101906 */
[----:B------:R-:W2:Y:S01]  /*0c70*/  @!P0 LDG.E R14, desc[UR6][R8.64+0x200] ;  /* 0x00020006080e8981 */ /* 0x000ea2000c1e1900 */
[----:B------:R-:W-:-:S05]  /*0c80*/  VIADD R21, R13, 0x180 ;  /* 0x000001800d157836 */ /* 0x000fca0000000000 */
[----:B------:R-:W-:Y:S02]  /*0c90*/  ISETP.GE.AND P1, PT, R21, R6, PT ;  /* 0x000000061500720c */ /* 0x000fe40003f26270 */
[----:B--2---:R-:W-:-:S05]  /*0ca0*/  @!P0 IADD3 R21, PT, PT, R14, 0x1, RZ ;  /* 0x000000010e158810 */ /* 0x004fca0007ffe0ff */
[----:B------:R-:W-:Y:S06]  /*0cb0*/  @!P0 STG.E desc[UR6][R10.64+0x200], R21 ;  /* 0x000200150a008986 */ /* 0x000fec000c101906 */
[----:B------:R-:W2:Y:S01]  /*0cc0*/  @!P1 LDG.E R14, desc[UR6][R8.64+0x400] ;  /* 0x00040006080e9981 */ /* 0x000ea2000c1e1900 */
[----:B0-----:R-:W-:-:S05]  /*0cd0*/  VIADD R17, R13, 0x200 ;  /* 0x000002000d117836 */ /* 0x001fca0000000000 */
[----:B------:R-:W-:Y:S02]  /*0ce0*/  ISETP.GE.AND P0, PT, R17, R6, PT ;  /* 0x000000061100720c */ /* 0x000fe40003f06270 */
[----:B--2---:R-:W-:-:S05]  /*0cf0*/  @!P1 IADD3 R17, PT, PT, R14, 0x1, RZ ;  /* 0x000000010e119810 */ /* 0x004fca0007ffe0ff */
[----:B------:R0:W-:Y:S06]  /*0d00*/  @!P1 STG.E desc[UR6][R10.64+0x400], R17 ;  /* 0x000400110a009986 */ /* 0x0001ec000c101906 */
[----:B------:R-:W2:Y:S01]  /*0d10*/  @!P0 LDG.E R14, desc[UR6][R8.64+0x600] ;  /* 0x00060006080e8981 */ /* 0x000ea2000c1e1900 */
[----:B-1----:R-:W-:-:S05]  /*0d20*/  VIADD R15, R13, 0x280 ;  /* 0x000002800d0f7836 */ /* 0x002fca0000000000 */
[----:B------:R-:W-:Y:S02]  /*0d30*/  ISETP.GE.AND P1, PT, R15, R6, PT ;  /* 0x000000060f00720c */ /* 0x000fe40003f26270 */
[----:B--2---:R-:W-:-:S05]  /*0d40*/  @!P0 IADD3 R15, PT, PT, R14, 0x1, RZ ;  /* 0x000000010e0f8810 */ /* 0x004fca0007ffe0ff */
[----:B------:R1:W-:Y:S06]  /*0d50*/  @!P0 STG.E desc[UR6][R10.64+0x600], R15 ;  /* 0x0006000f0a008986 */ /* 0x0003ec000c101906 */
[----:B------:R-:W2:Y:S01]  /*0d60*/  @!P1 LDG.E R14, desc[UR6][R8.64+0x800] ;  /* 0x00080006080e9981 */ /* 0x000ea2000c1e1900 */
[----:B------:R-:W-:-:S05]  /*0d70*/  VIADD R19, R13, 0x300 ;  /* 0x000003000d137836 */ /* 0x000fca0000000000 */
[----:B------:R-:W-:Y:S02]  /*0d80*/  ISETP.GE.AND P0, PT, R19, R6, PT ;  /* 0x000000061300720c */ /* 0x000fe40003f06270 */
[----:B--2---:R-:W-:-:S05]  /*0d90*/  @!P1 IADD3 R19, PT, PT, R14, 0x1, RZ ;  /* 0x000000010e139810 */ /* 0x004fca0007ffe0ff */
[----:B------:R1:W-:Y:S06]  /*0da0*/  @!P1 STG.E desc[UR6][R10.64+0x800], R19 ;  /* 0x000800130a009986 */ /* 0x0003ec000c101906 */
[----:B------:R-:W0:Y:S01]  /*0db0*/  @!P0 LDG.E R14, desc[UR6][R8.64+0xa00] ;  /* 0x000a0006080e8981 */ /* 0x000e22000c1e1900 */
[----:B------:R-:W-:Y:S01]  /*0dc0*/  IADD3 R13, PT, PT, R13, 0x380, RZ ;  /* 0x000003800d0d7810 */ /* 0x000fe20007ffe0ff */
[----:B------:R-:W-:Y:S01]  /*0dd0*/  VIADD R12, R12, 0x8 ;  /* 0x000000080c0c7836 */ /* 0x000fe20000000000 */
[----:B------:R-:W-:Y:S04]  /*0de0*/  BSSY.RECONVERGENT B0, `(.L_x_38) ;  /* 0x0000009000007945 */ /* 0x000fe80003800200 */
[----:B------:R-:W-:Y:S01]  /*0df0*/  ISETP.NE.AND P1, PT, R12, R7, PT ;  /* 0x000000070c00720c */ /* 0x000fe20003f25270 */
[----:B0-----:R-:W-:-:S05]  /*0e00*/  @!P0 VIADD R17, R14, 0x1 ;  /* 0x000000010e118836 */ /* 0x001fca0000000000 */
[----:B------:R1:W-:Y:S01]  /*0e10*/  @!P0 STG.E desc[UR6][R10.64+0xa00], R17 ;  /* 0x000a00110a008986 */ /* 0x0003e2000c101906 */
[----:B------:R-:W-:-:S13]  /*0e20*/  ISETP.GE.AND P0, PT, R13, R6, PT ;  /* 0x000000060d00720c */ /* 0x000fda0003f06270 */
[----:B-1----:R-:W-:Y:S05]  /*0e30*/  @P0 BRA `(.L_x_39) ;  /* 0x00000000000c0947 */ /* 0x002fea0003800000 */
[----:B------:R-:W2:Y:S02]  /*0e40*/  LDG.E R8, desc[UR6][R8.64+0xc00] ;  /* 0x000c000608087981 */ /* 0x000ea4000c1e1900 */
[----:B--2---:R-:W-:-:S05]  /*0e50*/  IADD3 R13, PT, PT, R8, 0x1, RZ ;  /* 0x00000001080d7810 */ /* 0x004fca0007ffe0ff */
[----:B------:R0:W-:Y:S02]  /*0e60*/  STG.E desc[UR6][R10.64+0xc00], R13 ;  /* 0x000c000d0a007986 */ /* 0x0001e4000c101906 */
.L_x_39:
[----:B------:R-:W-:Y:S05]  /*0e70*/  BSYNC.RECONVERGENT B0 ;  /* 0x0000000000007941 */ /* 0x000fea0003800200 */
.L_x_38:
[----:B------:R-:W-:Y:S05]  /*0e80*/  @P1 BRA `(.L_x_40) ;  /* 0xfffffffc00381947 */ /* 0x000fea000383ffff */
.L_x_37:
[----:B------:R-:W-:-:S13]  /*0e90*/  ISETP.NE.AND P0, PT, R20, RZ, PT ;  /* 0x000000ff1400720c */ /* 0x000fda0003f05270 */
[----:B------:R-:W-:Y:S05]  /*0ea0*/  @!P0 EXIT ;  /* 0x000000000000894d */ /* 0x000fea0003800000 */
[----:B------:R-:W1:Y:S01]  /*0eb0*/  LDC R8, c[0x0][0x384] ;  /* 0x0000e100ff087b82 */ /* 0x000e620000000800 */
[----:B------:R-:W-:Y:S02]  /*0ec0*/  ISETP.GE.U32.AND P1, PT, R20, 0x4, PT ;  /* 0x000000041400780c */ /* 0x000fe40003f26070 */
[----:B-1----:R-:W-:-:S04]  /*0ed0*/  LOP3.LUT R21, R8, 0x3, RZ, 0xc0, !PT ;  /* 0x0000000308157812 */ /* 0x002fc800078ec0ff */
[----:B------:R-:W-:-:S07]  /*0ee0*/  ISETP.NE.AND P0, PT, R21, RZ, PT ;  /* 0x000000ff1500720c */ /* 0x000fce0003f05270 */
[----:B------:R-:W-:Y:S06]  /*0ef0*/  @!P1 BRA `(.L_x_41) ;  /* 0x0000000000749947 */ /* 0x000fec0003800000 */
[----:B------:R-:W-:-:S05]  /*0f00*/  IMAD R19, R7, 0x80, R0 ;  /* 0x0000008007137824 */ /* 0x000fca00078e0200 */
[----:B------:R-:W-:-:S13]  /*0f10*/  ISETP.GE.AND P2, PT, R19, R6, PT ;  /* 0x000000061300720c */ /* 0x000fda0003f46270 */
[----:B0-----:R-:W-:-:S06]  /*0f20*/  @!P2 IMAD.WIDE R10, R19, 0x4, R2 ;  /* 0x00000004130aa825 */ /* 0x001fcc00078e0202 */
        /* <DEDUP_REMOVED lines=8> */
[----:B------:R-:W-:Y:S01]  /*0fb0*/  IADD3 R25, PT, PT, R19, 0x100, RZ ;  /* 0x0000010013197810 */ /* 0x000fe20007ffe0ff */
[----:B------:R-:W-:-:S03]  /*0fc0*/  @!P1 IMAD.WIDE R16, R17, 0x4, R4 ;  /* 0x0000000411109825 */ /* 0x000fc600078e0204 */
[----:B------:R-:W-:-:S13]  /*0fd0*/  ISETP.GE.AND P2, PT, R25, R6, PT ;  /* 0x000000061900720c */ /* 0x000fda0003f46270 */
[----:B------:R-:W-:-:S04]  /*0fe0*/  @!P2 IMAD.WIDE R10, R25, 0x4, R2 ;  /* 0x00000004190aa825 */ /* 0x000fc800078e0202 */
[----:B--2---:R-:W-:-:S05]  /*0ff0*/  @!P1 VIADD R23, R14, 0x1 ;  /* 0x000000010e179836 */ /* 0x004fca0000000000 */
[----:B------:R1:W-:Y:S04]  /*1000*/  @!P1 STG.E desc[UR6][R16.64], R23 ;  /* 0x0000001710009986 */ /* 0x0003e8000c101906 */
[----:B------:R-:W2:Y:S01]  /*1010*/  @!P2 LDG.E R10, desc[UR6][R10.64] ;  /* 0x000000060a0aa981 */ /* 0x000ea2000c1e1900 */
[----:B------:R-:W-:Y:S01]  /*1020*/  IADD3 R19, PT, PT, R19, 0x180, RZ ;  /* 0x0000018013137810 */ /* 0x000fe20007ffe0ff */
        /* <DEDUP_REMOVED lines=10> */
.L_x_41:
[----:B------:R-:W-:Y:S05]  /*10d0*/  @!P0 EXIT ;  /* 0x000000000000894d */ /* 0x000fea0003800000 */
[----:B------:R-:W-:Y:S02]  /*10e0*/  ISETP.NE.AND P1, PT, R21, 0x1, PT ;  /* 0x000000011500780c */ /* 0x000fe40003f25270 */
[----:B------:R-:W-:-:S04]  /*10f0*/  LOP3.LUT R8, R8, 0x1, RZ, 0xc0, !PT ;  /* 0x0000000108087812 */ /* 0x000fc800078ec0ff */
[----:B------:R-:W-:-:S07]  /*1100*/  ISETP.NE.U32.AND P0, PT, R8, 0x1, PT ;  /* 0x000000010800780c */ /* 0x000fce0003f05070 */
[----:B------:R-:W-:Y:S06]  /*1110*/  @!P1 BRA `(.L_x_42) ;  /* 0x00000000003c9947 */ /* 0x000fec0003800000 */
[----:B0-----:R-:W-:-:S04]  /*1120*/  LEA R11, R7, R0, 0x7 ;  /* 0x00000000070b7211 */ /* 0x001fc800078e38ff */
[----:B------:R-:W-:-:S13]  /*1130*/  ISETP.GE.AND P1, PT, R11, R6, PT ;  /* 0x000000060b00720c */ /* 0x000fda0003f26270 */
[----:B-1----:R-:W-:-:S06]  /*1140*/  @!P1 IMAD.WIDE R8, R11, 0x4, R2 ;  /* 0x000000040b089825 */ /* 0x002fcc00078e0202 */
[----:B------:R-:W2:Y:S01]  /*1150*/  @!P1 LDG.E R8, desc[UR6][R8.64] ;  /* 0x0000000608089981 */ /* 0x000ea2000c1e1900 */
[C---:B------:R-:W-:Y:S02]  /*1160*/  VIADD R15, R11.reuse, 0x80 ;  /* 0x000000800b0f7836 */ /* 0x040fe40000000000 */
[----:B------:R-:W-:-:S03]  /*1170*/  @!P1 IMAD.WIDE R10, R11, 0x4, R4 ;  /* 0x000000040b0a9825 */ /* 0x000fc600078e0204 */
[----:B------:R-:W-:-:S13]  /*1180*/  ISETP.GE.AND P2, PT, R15, R6, PT ;  /* 0x000000060f00720c */ /* 0x000fda0003f46270 */
[----:B------:R-:W-:Y:S01]  /*1190*/  @!P2 IMAD.WIDE R12, R15, 0x4, R2 ;  /* 0x000000040f0ca825 */ /* 0x000fe200078e0202 */
[----:B--2---:R-:W-:-:S05]  /*11a0*/  @!P1 IADD3 R17, PT, PT, R8, 0x1, RZ ;  /* 0x0000000108119810 */ /* 0x004fca0007ffe0ff */
[----:B------:R2:W-:Y:S04]  /*11b0*/  @!P1 STG.E desc[UR6][R10.64], R17 ;  /* 0x000000110a009986 */ /* 0x0005e8000c101906 */
[----:B------:R-:W3:Y:S01]  /*11c0*/  @!P2 LDG.E R12, desc[UR6][R12.64] ;  /* 0x000000060c0ca981 */ /* 0x000ee2000c1e1900 */
[----:B------:R-:W-:Y:S01]  /*11d0*/  @!P2 IMAD.WIDE R14, R15, 0x4, R4 ;  /* 0x000000040f0ea825 */ /* 0x000fe200078e0204 */
[----:B------:R-:W-:-:S03]  /*11e0*/  IADD3 R7, PT, PT, R7, 0x2, RZ ;  /* 0x0000000207077810 */ /* 0x000fc60007ffe0ff */
[----:B---3--:R-:W-:-:S05]  /*11f0*/  @!P2 VIADD R19, R12, 0x1 ;  /* 0x000000010c13a836 */ /* 0x008fca0000000000 */
[----:B------:R2:W-:Y:S02]  /*1200*/  @!P2 STG.E desc[UR6][R14.64], R19 ;  /* 0x000000130e00a986 */ /* 0x0005e4000c101906 */
.L_x_42:
[----:B------:R-:W-:Y:S05]  /*1210*/  @P0 EXIT ;  /* 0x000000000000094d */ /* 0x000fea0003800000 */
[----:B------:R-:W-:-:S05]  /*1220*/  IMAD R7, R7, 0x80, R0 ;  /* 0x0000008007077824 */ /* 0x000fca00078e0200 */
[----:B------:R-:W-:-:S13]  /*1230*/  ISETP.GE.AND P0, PT, R7, R6, PT ;  /* 0x000000060700720c */ /* 0x000fda0003f06270 */
[----:B------:R-:W-:Y:S05]  /*1240*/  @P0 EXIT ;  /* 0x000000000000094d */ /* 0x000fea0003800000 */
[----:B------:R-:W-:-:S06]  /*1250*/  IMAD.WIDE R2, R7, 0x4, R2 ;  /* 0x0000000407027825 */ /* 0x000fcc00078e0202 */
[----:B------:R-:W3:Y:S01]  /*1260*/  LDG.E R2, desc[UR6][R2.64] ;  /* 0x0000000602027981 */ /* 0x000ee2000c1e1900 */
[----:B------:R-:W-:Y:S01]  /*1270*/  IMAD.WIDE R4, R7, 0x4, R4 ;  /* 0x0000000407047825 */ /* 0x000fe200078e0204 */
[----:B---3--:R-:W-:-:S05]  /*1280*/  IADD3 R7, PT, PT, R2, 0x1, RZ ;  /* 0x0000000102077810 */ /* 0x008fca0007ffe0ff */
[----:B------:R-:W-:Y:S01]  /*1290*/  STG.E desc[UR6][R4.64], R7 ;  /* 0x0000000704007986 */ /* 0x000fe2000c101906 */
[----:B------:R-:W-:Y:S05]  /*12a0*/  EXIT ;  /* 0x000000000000794d */ /* 0x000fea0003800000 */
.L_x_43:
        /* <DEDUP_REMOVED lines=13> */
.L_x_46:


//--------------------- .text._ZN3cub18CUB_300001_SM_10006detail11EmptyKernelIvEEvv --------------------------
	.section	.text._ZN3cub18CUB_300001_SM_10006detail11EmptyKernelIvEEvv,"ax",@progbits
	.align	128
        .global         _ZN3cub18CUB_300001_SM_10006detail11EmptyKernelIvEEvv
        .type           _ZN3cub18CUB_300001_SM_10006detail11EmptyKernelIvEEvv,@function
        .size           _ZN3cub18CUB_300001_SM_10006detail11EmptyKernelIvEEvv,(.L_x_47 - _ZN3cub18CUB_300001_SM_10006detail11EmptyKernelIvEEvv)
        .other          _ZN3cub18CUB_300001_SM_10006detail11EmptyKernelIvEEvv,@"STO_CUDA_ENTRY STV_DEFAULT"
_ZN3cub18CUB_300001_SM_10006detail11EmptyKernelIvEEvv:
.text._ZN3cub18CUB_300001_SM_10006detail11EmptyKernelIvEEvv:
[----:B------:R-:W-:Y:S01]  /*0000*/  LDC R1, c[0x0][0x37c] ;  /* 0x0000df00ff017b82 */ /* 0x000fe20000000800 */
[----:B------:R-:W-:Y:S05]  /*0010*/  EXIT ;  /* 0x000000000000794d */ /* 0x000fea0003800000 */
.L_x_44:
        /* <DEDUP_REMOVED lines=14> */
.L_x_47:


//--------------------- .nv.shared.reserved.0     --------------------------
	.section	.nv.shared.reserved.0,"aw",@nobits
	.weak		__nv_reservedSMEM_offset_0_alias
	.size		__nv_reservedSMEM_offset_0_alias, 0, 64
	.other		__nv_reservedSMEM_offset_0_alias,@"STO_CUDA_RESERVED_SHARED STV_DEFAULT"
__nv_reservedSMEM_offset_0_alias:
	.zero		0
	.zero		64


//--------------------- .nv.global                --------------------------
	.section	.nv.global,"aw",@nobits
.nv.global:
	.type		_ZN30_INTERNAL_322d6ba4_4_k_cu_main6thrust24THRUST_300001_SM_1000_NS12placeholders2_8E,@object
	.size		_ZN30_INTERNAL_322d6ba4_4_k_cu_main6thrust24THRUST_300001_SM_1000_NS12placeholders2_8E,(_ZN30_INTERNAL_322d6ba4_4_k_cu_main4cuda3std3__432_GLOBAL__N__322d6ba4_4_k_cu_main6ignoreE - _ZN30_INTERNAL_322d6ba4_4_k_cu_main6thrust24THRUST_300001_SM_1000_NS12placeholders2_8E)
_ZN30_INTERNAL_322d6ba4_4_k_cu_main6thrust24THRUST_300001_SM_1000_NS12placeholders2_8E:
	.zero		1
	.type		_ZN30_INTERNAL_322d6ba4_4_k_cu_main4cuda3std3__432_GLOBAL__N__322d6ba4_4_k_cu_main6ignoreE,@object
	.size		_ZN30_INTERNAL_322d6ba4_4_k_cu_main4cuda3std3__432_GLOBAL__N__322d6ba4_4_k_cu_main6ignoreE,(_ZN30_INTERNAL_322d6ba4_4_k_cu_main4cuda3std6ranges3__45__cpo4dataE - _ZN30_INTERNAL_322d6ba4_4_k_cu_main4cuda3std3__432_GLOBAL__N__322d6ba4_4_k_cu_main6ignoreE)
_ZN30_INTERNAL_322d6ba4_4_k_cu_main4cuda3std3__432_GLOBAL__N__322d6ba4_4_k_cu_main6ignoreE:
	.zero		1
	.type		_ZN30_INTERNAL_322d6ba4_4_k_cu_main4cuda3std6ranges3__45__cpo4dataE,@object
	.size		_ZN30_INTERNAL_322d6ba4_4_k_cu_main4cuda3std6ranges3__45__cpo4dataE,(_ZN30_INTERNAL_322d6ba4_4_k_cu_main6thrust24THRUST_300001_SM_1000_NS6system3cpp3parE - _ZN30_INTERNAL_322d6ba4_4_k_cu_main4cuda3std6ranges3__45__cpo4dataE)
_ZN30_INTERNAL_322d6ba4_4_k_cu_main4cuda3std6ranges3__45__cpo4dataE:
	.zero		1
	.type		_ZN30_INTERNAL_322d6ba4_4_k_cu_main6thrust24THRUST_300001_SM_1000_NS6system3cpp3parE,@object
	.size		_ZN30_INTERNAL_322d6ba4_4_k_cu_main6thrust24THRUST_300001_SM_1000_NS6system3cpp3parE,(_ZN30_INTERNAL_322d6ba4_4_k_cu_main4cuda3std3__45__cpo5beginE - _ZN30_INTERNAL_322d6ba4_4_k_cu_main6thrust24THRUST_300001_SM_1000_NS6system3cpp3parE)
_ZN30_INTERNAL_322d6ba4_4_k_cu_main6thrust24THRUST_300001_SM_1000_NS6system3cpp3parE:
	.zero		1
	.type		_ZN30_INTERNAL_322d6ba4_4_k_cu_main4cuda3std3__45__cpo5beginE,@object
	.size		_ZN30_INTERNAL_322d6ba4_4_k_cu_main4cuda3std3__45__cpo5beginE,(_ZN30_INTERNAL_322d6ba4_4_k_cu_main4cuda3std6ranges3__45__cpo5beginE - _ZN30_INTERNAL_322d6ba4_4_k_cu_main4cuda3std3__45__cpo5beginE)
_ZN30_INTERNAL_322d6ba4_4_k_cu_main4cuda3std3__45__cpo5beginE:
	.zero		1
	.type		_ZN30_INTERNAL_322d6ba4_4_k_cu_main4cuda3std6ranges3__45__cpo5beginE,@object
	.size		_ZN30_INTERNAL_322d6ba4_4_k_cu_main4cuda3std6ranges3__45__cpo5beginE,(_ZN30_INTERNAL_322d6ba4_4_k_cu_main6thrust24THRUST_300001_SM_1000_NS6deviceE - _ZN30_INTERNAL_322d6ba4_4_k_cu_main4cuda3std6ranges3__45__cpo5beginE)
_ZN30_INTERNAL_322d6ba4_4_k_cu_main4cuda3std6ranges3__45__cpo5beginE:
	.zero		1
	.type		_ZN30_INTERNAL_322d6ba4_4_k_cu_main6thrust24THRUST_300001_SM_1000_NS6deviceE,@object
	.size		_ZN30_INTERNAL_322d6ba4_4_k_cu_main6thrust24THRUST_300001_SM_1000_NS6deviceE,(_ZN30_INTERNAL_322d6ba4_4_k_cu_main4cuda3std3__47nulloptE - _ZN30_INTERNAL_322d6ba4_4_k_cu_main6thrust24THRUST_300001_SM_1000_NS6deviceE)
_ZN30_INTERNAL_322d6ba4_4_k_cu_main6thrust24THRUST_300001_SM_1000_NS6deviceE:
	.zero		1
	.type		_ZN30_INTERNAL_322d6ba4_4_k_cu_main4cuda3std3__47nulloptE,@object
	.size		_ZN30_INTERNAL_322d6ba4_4_k_cu_main4cuda3std3__47nulloptE,(_ZN30_INTERNAL_322d6ba4_4_k_cu_main4cuda3std6ranges3__45__cpo8distanceE - _ZN30_INTERNAL_322d6ba4_4_k_cu_main4cuda3std3__47nulloptE)
_ZN30_INTERNAL_322d6ba4_4_k_cu_main4cuda3std3__47nulloptE:
	.zero		1
	.type		_ZN30_INTERNAL_322d6ba4_4_k_cu_main4cuda3std6ranges3__45__cpo8distanceE,@object
	.size		_ZN30_INTERNAL_322d6ba4_4_k_cu_main4cuda3std6ranges3__45__cpo8distanceE,(_ZN30_INTERNAL_322d6ba4_4_k_cu_main6thrust24THRUST_300001_SM_1000_NS12placeholders2_4E - _ZN30_INTERNAL_322d6ba4_4_k_cu_main4cuda3std6ranges3__45__cpo8distanceE)
_ZN30_INTERNAL_322d6ba4_4_k_cu_main4cuda3std6ranges3__45__cpo8distanceE:
	.zero		1
	.type		_ZN30_INTERNAL_322d6ba4_4_k_cu_main6thrust24THRUST_300001_SM_1000_NS12placeholders2_4E,@object
	.size		_ZN30_INTERNAL_322d6ba4_4_k_cu_main6thrust24THRUST_300001_SM_1000_NS12placeholders2_4E,(_ZN30_INTERNAL_322d6ba4_4_k_cu_main4cuda3std3__45__cpo6rbeginE - _ZN30_INTERNAL_322d6ba4_4_k_cu_main6thrust24THRUST_300001_SM_1000_NS12placeholders2_4E)
_ZN30_INTERNAL_322d6ba4_4_k_cu_main6thrust24THRUST_300001_SM_1000_NS12placeholders2_4E:
	.zero		1
	.type		_ZN30_INTERNAL_322d6ba4_4_k_cu_main4cuda3std3__45__cpo6rbeginE,@object
	.size		_ZN30_INTERNAL_322d6ba4_4_k_cu_main4cuda3std3__45__cpo6rbeginE,(_ZN30_INTERNAL_322d6ba4_4_k_cu_main4cuda3std6ranges3__45__cpo7advanceE - _ZN30_INTERNAL_322d6ba4_4_k_cu_main4cuda3std3__45__cpo6rbeginE)
_ZN30_INTERNAL_322d6ba4_4_k_cu_main4cuda3std3__45__cpo6rbeginE:
	.zero		1
	.type		_ZN30_INTERNAL_322d6ba4_4_k_cu_main4cuda3std6ranges3__45__cpo7advanceE,@object
	.size		_ZN30_INTERNAL_322d6ba4_4_k_cu_main4cuda3std6ranges3__45__cpo7advanceE,(_ZN30_INTERNAL_322d6ba4_4_k_cu_main6thrust24THRUST_300001_SM_1000_NS12placeholders3_10E - _ZN30_INTERNAL_322d6ba4_4_k_cu_main4cuda3std6ranges3__45__cpo7advanceE)
_ZN30_INTERNAL_322d6ba4_4_k_cu_main4cuda3std6ranges3__45__cpo7advanceE:
	.zero		1
	.type		_ZN30_INTERNAL_322d6ba4_4_k_cu_main6thrust24THRUST_300001_SM_1000_NS12placeholders3_10E,@object
	.size		_ZN30_INTERNAL_322d6ba4_4_k_cu_main6thrust24THRUST_300001_SM_1000_NS12placeholders3_10E,(_ZN30_INTERNAL_322d6ba4_4_k_cu_main4cuda3std3__48in_placeE - _ZN30_INTERNAL_322d6ba4_4_k_cu_main6thrust24THRUST_300001_SM_1000_NS12placeholders3_10E)
_ZN30_INTERNAL_322d6ba4_4_k_cu_main6thrust24THRUST_300001_SM_1000_NS12placeholders3_10E:
	.zero		1
	.type		_ZN30_INTERNAL_322d6ba4_4_k_cu_main4cuda3std3__48in_placeE,@object
	.size		_ZN30_INTERNAL_322d6ba4_4_k_cu_main4cuda3std3__48in_placeE,(_ZN30_INTERNAL_322d6ba4_4_k_cu_main4cuda3std6ranges3__45__cpo4sizeE - _ZN30_INTERNAL_322d6ba4_4_k_cu_main4cuda3std3__48in_placeE)
_ZN30_INTERNAL_322d6ba4_4_k_cu_main4cuda3std3__48in_placeE:
	.zero		1
	.type		_ZN30_INTERNAL_322d6ba4_4_k_cu_main4cuda3std6ranges3__45__cpo4sizeE,@object
	.size		_ZN30_INTERNAL_322d6ba4_4_k_cu_main4cuda3std6ranges3__45__cpo4sizeE,(_ZN30_INTERNAL_322d6ba4_4_k_cu_main6thrust24THRUST_300001_SM_1000_NS12placeholders2_2E - _ZN30_INTERNAL_322d6ba4_4_k_cu_main4cuda3std6ranges3__45__cpo4sizeE)
_ZN30_INTERNAL_322d6ba4_4_k_cu_main4cuda3std6ranges3__45__cpo4sizeE:
	.zero		1
	.type		_ZN30_INTERNAL_322d6ba4_4_k_cu_main6thrust24THRUST_300001_SM_1000_NS12placeholders2_2E,@object
	.size		_ZN30_INTERNAL_322d6ba4_4_k_cu_main6thrust24THRUST_300001_SM_1000_NS12placeholders2_2E,(_ZN30_INTERNAL_322d6ba4_4_k_cu_main4cuda3std3__45__cpo6cbeginE - _ZN30_INTERNAL_322d6ba4_4_k_cu_main6thrust24THRUST_300001_SM_1000_NS12placeholders2_2E)
_ZN30_INTERNAL_322d6ba4_4_k_cu_main6thrust24THRUST_300001_SM_1000_NS12placeholders2_2E:
	.zero		1
	.type		_ZN30_INTERNAL_322d6ba4_4_k_cu_main4cuda3std3__45__cpo6cbeginE,@object
	.size		_ZN30_INTERNAL_322d6ba4_4_k_cu_main4cuda3std3__45__cpo6cbeginE,(_ZN30_INTERNAL_322d6ba4_4_k_cu_main4cuda3std6ranges3__45__cpo6cbeginE - _ZN30_INTERNAL_322d6ba4_4_k_cu_main4cuda3std3__45__cpo6cbeginE)
_ZN30_INTERNAL_322d6ba4_4_k_cu_main4cuda3std3__45__cpo6cbeginE:
	.zero		1
	.type		_ZN30_INTERNAL_322d6ba4_4_k_cu_main4cuda3std6ranges3__45__cpo6cbeginE,@object
	.size		_ZN30_INTERNAL_322d6ba4_4_k_cu_main4cuda3std6ranges3__45__cpo6cbeginE,(_ZN30_INTERNAL_322d6ba4_4_k_cu_main6thrust24THRUST_300001_SM_1000_NS12placeholders2_6E - _ZN30_INTERNAL_322d6ba4_4_k_cu_main4cuda3std6ranges3__45__cpo6cbeginE)
_ZN30_INTERNAL_322d6ba4_4_k_cu_main4cuda3std6ranges3__45__cpo6cbeginE:
	.zero		1
	.type		_ZN30_INTERNAL_322d6ba4_4_k_cu_main6thrust24THRUST_300001_SM_1000_NS12placeholders2_6E,@object
	.size		_ZN30_INTERNAL_322d6ba4_4_k_cu_main6thrust24THRUST_300001_SM_1000_NS12placeholders2_6E,(_ZN30_INTERNAL_322d6ba4_4_k_cu_main4cuda3std3__45__cpo7crbeginE - _ZN30_INTERNAL_322d6ba4_4_k_cu_main6thrust24THRUST_300001_SM_1000_NS12placeholders2_6E)
_ZN30_INTERNAL_322d6ba4_4_k_cu_main6thrust24THRUST_300001_SM_1000_NS12placeholders2_6E:
	.zero		1
	.type		_ZN30_INTERNAL_322d6ba4_4_k_cu_main4cuda3std3__45__cpo7crbeginE,@object
	.size		_ZN30_INTERNAL_322d6ba4_4_k_cu_main4cuda3std3__45__cpo7crbeginE,(_ZN30_INTERNAL_322d6ba4_4_k_cu_main4cuda3std6ranges3__45__cpo4nextE - _ZN30_INTERNAL_322d6ba4_4_k_cu_main4cuda3std3__45__cpo7crbeginE)
_ZN30_INTERNAL_322d6ba4_4_k_cu_main4cuda3std3__45__cpo7crbeginE:
	.zero		1
	.type		_ZN30_INTERNAL_322d6ba4_4_k_cu_main4cuda3std6ranges3__45__cpo4nextE,@object
	.size		_ZN30_INTERNAL_322d6ba4_4_k_cu_main4cuda3std6ranges3__45__cpo4nextE,(_ZN30_INTERNAL_322d6ba4_4_k_cu_main4cuda3std6ranges3__45__cpo4swapE - _ZN30_INTERNAL_322d6ba4_4_k_cu_main4cuda3std6ranges3__45__cpo4nextE)
_ZN30_INTERNAL_322d6ba4_4_k_cu_main4cuda3std6ranges3__45__cpo4nextE:
	.zero		1
	.type		_ZN30_INTERNAL_322d6ba4_4_k_cu_main4cuda3std6ranges3__45__cpo4swapE,@object
	.size		_ZN30_INTERNAL_322d6ba4_4_k_cu_main4cuda3std6ranges3__45__cpo4swapE,(_ZN30_INTERNAL_322d6ba4_4_k_cu_main6thrust24THRUST_300001_SM_1000_NS8cuda_cub10par_nosyncE - _ZN30_INTERNAL_322d6ba4_4_k_cu_main4cuda3std6ranges3__45__cpo4swapE)
_ZN30_INTERNAL_322d6ba4_4_k_cu_main4cuda3std6ranges3__45__cpo4swapE:
	.zero		1
	.type		_ZN30_INTERNAL_322d6ba4_4_k_cu_main6thrust24THRUST_300001_SM_1000_NS8cuda_cub10par_nosyncE,@object
	.size		_ZN30_INTERNAL_322d6ba4_4_k_cu_main6thrust24THRUST_300001_SM_1000_NS8cuda_cub10par_nosyncE,(_ZN30_INTERNAL_322d6ba4_4_k_cu_main6thrust24THRUST_300001_SM_1000_NS3seqE - _ZN30_INTERNAL_322d6ba4_4_k_cu_main6thrust24THRUST_300001_SM_1000_NS8cuda_cub10par_nosyncE)
_ZN30_INTERNAL_322d6ba4_4_k_cu_main6thrust24THRUST_300001_SM_1000_NS8cuda_cub10par_nosyncE:
	.zero		1
	.type		_ZN30_INTERNAL_322d6ba4_4_k_cu_main6thrust24THRUST_300001_SM_1000_NS3seqE,@object
	.size		_ZN30_INTERNAL_322d6ba4_4_k_cu_main6thrust24THRUST_300001_SM_1000_NS3seqE,(_ZN30_INTERNAL_322d6ba4_4_k_cu_main4cuda3std3__420unreachable_sentinelE - _ZN30_INTERNAL_322d6ba4_4_k_cu_main6thrust24THRUST_300001_SM_1000_NS3seqE)
_ZN30_INTERNAL_322d6ba4_4_k_cu_main6thrust24THRUST_300001_SM_1000_NS3seqE:
	.zero		1
	.type		_ZN30_INTERNAL_322d6ba4_4_k_cu_main4cuda3std3__420unreachable_sentinelE,@object
	.size		_ZN30_INTERNAL_322d6ba4_4_k_cu_main4cuda3std3__420unreachable_sentinelE,(_ZN30_INTERNAL_322d6ba4_4_k_cu_main4cuda3std6ranges3__45__cpo5ssizeE - _ZN30_INTERNAL_322d6ba4_4_k_cu_main4cuda3std3__420unreachable_sentinelE)
_ZN30_INTERNAL_322d6ba4_4_k_cu_main4cuda3std3__420unreachable_sentinelE:
	.zero		1
	.type		_ZN30_INTERNAL_322d6ba4_4_k_cu_main4cuda3std6ranges3__45__cpo5ssizeE,@object
	.size		_ZN30_INTERNAL_322d6ba4_4_k_cu_main4cuda3std6ranges3__45__cpo5ssizeE,(_ZN30_INTERNAL_322d6ba4_4_k_cu_main6thrust24THRUST_300001_SM_1000_NS12placeholders2_3E - _ZN30_INTERNAL_322d6ba4_4_k_cu_main4cuda3std6ranges3__45__cpo5ssizeE)
_ZN30_INTERNAL_322d6ba4_4_k_cu_main4cuda3std6ranges3__45__cpo5ssizeE:
	.zero		1
	.type		_ZN30_INTERNAL_322d6ba4_4_k_cu_main6thrust24THRUST_300001_SM_1000_NS12placeholders2_3E,@object
	.size		_ZN30_INTERNAL_322d6ba4_4_k_cu_main6thrust24THRUST_300001_SM_1000_NS12placeholders2_3E,(_ZN30_INTERNAL_322d6ba4_4_k_cu_main4cuda3std3__45__cpo4cendE - _ZN30_INTERNAL_322d6ba4_4_k_cu_main6thrust24THRUST_300001_SM_1000_NS12placeholders2_3E)
_ZN30_INTERNAL_322d6ba4_4_k_cu_main6thrust24THRUST_300001_SM_1000_NS12placeholders2_3E:
	.zero		1
	.type		_ZN30_INTERNAL_322d6ba4_4_k_cu_main4cuda3std3__45__cpo4cendE,@object
	.size		_ZN30_INTERNAL_322d6ba4_4_k_cu_main4cuda3std3__45__cpo4cendE,(_ZN30_INTERNAL_322d6ba4_4_k_cu_main4cuda3std6ranges3__45__cpo4cendE - _ZN30_INTERNAL_322d6ba4_4_k_cu_main4cuda3std3__45__cpo4cendE)
_ZN30_INTERNAL_322d6ba4_4_k_cu_main4cuda3std3__45__cpo4cendE:
	.zero		1
	.type		_ZN30_INTERNAL_322d6ba4_4_k_cu_main4cuda3std6ranges3__45__cpo4cendE,@object
	.size		_ZN30_INTERNAL_322d6ba4_4_k_cu_main4cuda3std6ranges3__45__cpo4cendE,(_ZN30_INTERNAL_322d6ba4_4_k_cu_main6thrust24THRUST_300001_SM_1000_NS12placeholders2_7E - _ZN30_INTERNAL_322d6ba4_4_k_cu_main4cuda3std6ranges3__45__cpo4cendE)
_ZN30_INTERNAL_322d6ba4_4_k_cu_main4cuda3std6ranges3__45__cpo4cendE:
	.zero		1
	.type		_ZN30_INTERNAL_322d6ba4_4_k_cu_main6thrust24THRUST_300001_SM_1000_NS12placeholders2_7E,@object
	.size		_ZN30_INTERNAL_322d6ba4_4_k_cu_main6thrust24THRUST_300001_SM_1000_NS12placeholders2_7E,(_ZN30_INTERNAL_322d6ba4_4_k_cu_main4cuda3std3__45__cpo5crendE - _ZN30_INTERNAL_322d6ba4_4_k_cu_main6thrust24THRUST_300001_SM_1000_NS12placeholders2_7E)
_ZN30_INTERNAL_322d6ba4_4_k_cu_main6thrust24THRUST_300001_SM_1000_NS12placeholders2_7E:
	.zero		1
	.type		_ZN30_INTERNAL_322d6ba4_4_k_cu_main4cuda3std3__45__cpo5crendE,@object
	.size		_ZN30_INTERNAL_322d6ba4_4_k_cu_main4cuda3std3__45__cpo5crendE,(_ZN30_INTERNAL_322d6ba4_4_k_cu_main4cuda3std6ranges3__45__cpo4prevE - _ZN30_INTERNAL_322d6ba4_4_k_cu_main4cuda3std3__45__cpo5crendE)
_ZN30_INTERNAL_322d6ba4_4_k_cu_main4cuda3std3__45__cpo5crendE:
	.zero		1
	.type		_ZN30_INTERNAL_322d6ba4_4_k_cu_main4cuda3std6ranges3__45__cpo4prevE,@object
	.size		_ZN30_INTERNAL_322d6ba4_4_k_cu_main4cuda3std6ranges3__45__cpo4prevE,(_ZN30_INTERNAL_322d6ba4_4_k_cu_main4cuda3std6ranges3__45__cpo9iter_moveE - _ZN30_INTERNAL_322d6ba4_4_k_cu_main4cuda3std6ranges3__45__cpo4prevE)
_ZN30_INTERNAL_322d6ba4_4_k_cu_main4cuda3std6ranges3__45__cpo4prevE:
	.zero		1
	.type		_ZN30_INTERNAL_322d6ba4_4_k_cu_main4cuda3std6ranges3__45__cpo9iter_moveE,@object
	.size		_ZN30_INTERNAL_322d6ba4_4_k_cu_main4cuda3std6ranges3__45__cpo9iter_moveE,(_ZN30_INTERNAL_322d6ba4_4_k_cu_main6thrust24THRUST_300001_SM_1000_NS6system6detail10sequential3seqE - _ZN30_INTERNAL_322d6ba4_4_k_cu_main4cuda3std6ranges3__45__cpo9iter_moveE)
_ZN30_INTERNAL_322d6ba4_4_k_cu_main4cuda3std6ranges3__45__cpo9iter_moveE:
	.zero		1
	.type		_ZN30_INTERNAL_322d6ba4_4_k_cu_main6thrust24THRUST_300001_SM_1000_NS6system6detail10sequential3seqE,@object
	.size		_ZN30_INTERNAL_322d6ba4_4_k_cu_main6thrust24THRUST_300001_SM_1000_NS6system6detail10sequential3seqE,(_ZN30_INTERNAL_322d6ba4_4_k_cu_main6thrust24THRUST_300001_SM_1000_NS12placeholders2_9E - _ZN30_INTERNAL_322d6ba4_4_k_cu_main6thrust24THRUST_300001_SM_1000_NS6system6detail10sequential3seqE)
_ZN30_INTERNAL_322d6ba4_4_k_cu_main6thrust24THRUST_300001_SM_1000_NS6system6detail10sequential3seqE:
	.zero		1
	.type		_ZN30_INTERNAL_322d6ba4_4_k_cu_main6thrust24THRUST_300001_SM_1000_NS12placeholders2_9E,@object
	.size		_ZN30_INTERNAL_322d6ba4_4_k_cu_main6thrust24THRUST_300001_SM_1000_NS12placeholders2_9E,(_ZN30_INTERNAL_322d6ba4_4_k_cu_main4cuda3std3__419piecewise_constructE - _ZN30_INTERNAL_322d6ba4_4_k_cu_main6thrust24THRUST_300001_SM_1000_NS12placeholders2_9E)
_ZN30_INTERNAL_322d6ba4_4_k_cu_main6thrust24THRUST_300001_SM_1000_NS12placeholders2_9E:
	.zero		1
	.type		_ZN30_INTERNAL_322d6ba4_4_k_cu_main4cuda3std3__419piecewise_constructE,@object
	.size		_ZN30_INTERNAL_322d6ba4_4_k_cu_main4cuda3std3__419piecewise_constructE,(_ZN30_INTERNAL_322d6ba4_4_k_cu_main4cuda3std6ranges3__45__cpo5cdataE - _ZN30_INTERNAL_322d6ba4_4_k_cu_main4cuda3std3__419piecewise_constructE)
_ZN30_INTERNAL_322d6ba4_4_k_cu_main4cuda3std3__419piecewise_constructE:
	.zero		1
	.type		_ZN30_INTERNAL_322d6ba4_4_k_cu_main4cuda3std6ranges3__45__cpo5cdataE,@object
	.size		_ZN30_INTERNAL_322d6ba4_4_k_cu_main4cuda3std6ranges3__45__cpo5cdataE,(_ZN30_INTERNAL_322d6ba4_4_k_cu_main6thrust24THRUST_300001_SM_1000_NS12placeholders2_1E - _ZN30_INTERNAL_322d6ba4_4_k_cu_main4cuda3std6ranges3__45__cpo5cdataE)
_ZN30_INTERNAL_322d6ba4_4_k_cu_main4cuda3std6ranges3__45__cpo5cdataE:
	.zero		1
	.type		_ZN30_INTERNAL_322d6ba4_4_k_cu_main6thrust24THRUST_300001_SM_1000_NS12placeholders2_1E,@object
	.size		_ZN30_INTERNAL_322d6ba4_4_k_cu_main6thrust24THRUST_300001_SM_1000_NS12placeholders2_1E,(_ZN30_INTERNAL_322d6ba4_4_k_cu_main4cuda3std3__45__cpo3endE - _ZN30_INTERNAL_322d6ba4_4_k_cu_main6thrust24THRUST_300001_SM_1000_NS12placeholders2_1E)
_ZN30_INTERNAL_322d6ba4_4_k_cu_main6thrust24THRUST_300001_SM_1000_NS12placeholders2_1E:
	.zero		1
	.type		_ZN30_INTERNAL_322d6ba4_4_k_cu_main4cuda3std3__45__cpo3endE,@object
	.size		_ZN30_INTERNAL_322d6ba4_4_k_cu_main4cuda3std3__45__cpo3endE,(_ZN30_INTERNAL_322d6ba4_4_k_cu_main4cuda3std6ranges3__45__cpo3endE - _ZN30_INTERNAL_322d6ba4_4_k_cu_main4cuda3std3__45__cpo3endE)
_ZN30_INTERNAL_322d6ba4_4_k_cu_main4cuda3std3__45__cpo3endE:
	.zero		1
	.type		_ZN30_INTERNAL_322d6ba4_4_k_cu_main4cuda3std6ranges3__45__cpo3endE,@object
	.size		_ZN30_INTERNAL_322d6ba4_4_k_cu_main4cuda3std6ranges3__45__cpo3endE,(_ZN30_INTERNAL_322d6ba4_4_k_cu_main6thrust24THRUST_300001_SM_1000_NS12placeholders2_5E - _ZN30_INTERNAL_322d6ba4_4_k_cu_main4cuda3std6ranges3__45__cpo3endE)
_ZN30_INTERNAL_322d6ba4_4_k_cu_main4cuda3std6ranges3__45__cpo3endE:
	.zero		1
	.type		_ZN30_INTERNAL_322d6ba4_4_k_cu_main6thrust24THRUST_300001_SM_1000_NS12placeholders2_5E,@object
	.size		_ZN30_INTERNAL_322d6ba4_4_k_cu_main6thrust24THRUST_300001_SM_1000_NS12placeholders2_5E,(_ZN30_INTERNAL_322d6ba4_4_k_cu_main4cuda3std3__45__cpo4rendE - _ZN30_INTERNAL_322d6ba4_4_k_cu_main6thrust24THRUST_300001_SM_1000_NS12placeholders2_5E)
_ZN30_INTERNAL_322d6ba4_4_k_cu_main6thrust24THRUST_300001_SM_1000_NS12placeholders2_5E:
	.zero		1
	.type		_ZN30_INTERNAL_322d6ba4_4_k_cu_main4cuda3std3__45__cpo4rendE,@object
	.size		_ZN30_INTERNAL_322d6ba4_4_k_cu_main4cuda3std3__45__cpo4rendE,(_ZN30_INTERNAL_322d6ba4_4_k_cu_main4cuda3std6ranges3__45__cpo9iter_swapE - _ZN30_INTERNAL_322d6ba4_4_k_cu_main4cuda3std3__45__cpo4rendE)
_ZN30_INTERNAL_322d6ba4_4_k_cu_main4cuda3std3__45__cpo4rendE:
	.zero		1
	.type		_ZN30_INTERNAL_322d6ba4_4_k_cu_main4cuda3std6ranges3__45__cpo9iter_swapE,@object
	.size		_ZN30_INTERNAL_322d6ba4_4_k_cu_main4cuda3std6ranges3__45__cpo9iter_swapE,(_ZN30_INTERNAL_322d6ba4_4_k_cu_main4cuda3std3__48unexpectE - _ZN30_INTERNAL_322d6ba4_4_k_cu_main4cuda3std6ranges3__45__cpo9iter_swapE)
_ZN30_INTERNAL_322d6ba4_4_k_cu_main4cuda3std6ranges3__45__cpo9iter_swapE:
	.zero		1
	.type		_ZN30_INTERNAL_322d6ba4_4_k_cu_main4cuda3std3__48unexpectE,@object
	.size		_ZN30_INTERNAL_322d6ba4_4_k_cu_main4cuda3std3__48unexpectE,(_ZN30_INTERNAL_322d6ba4_4_k_cu_main6thrust24THRUST_300001_SM_1000_NS8cuda_cub3parE - _ZN30_INTERNAL_322d6ba4_4_k_cu_main4cuda3std3__48unexpectE)
_ZN30_INTERNAL_322d6ba4_4_k_cu_main4cuda3std3__48unexpectE:
	.zero		1
	.type		_ZN30_INTERNAL_322d6ba4_4_k_cu_main6thrust24THRUST_300001_SM_1000_NS8cuda_cub3parE,@object
	.size		_ZN30_INTERNAL_322d6ba4_4_k_cu_main6thrust24THRUST_300001_SM_1000_NS8cuda_cub3parE,(.L_29 - _ZN30_INTERNAL_322d6ba4_4_k_cu_main6thrust24THRUST_300001_SM_1000_NS8cuda_cub3parE)
_ZN30_INTERNAL_322d6ba4_4_k_cu_main6thrust24THRUST_300001_SM_1000_NS8cuda_cub3parE:
	.zero		1
.L_29:


//--------------------- .nv.constant0._ZN3cub18CUB_300001_SM_10006detail9transform16transform_kernelINS2_10policy_hubILb1EN4cuda3std3__45tupleIJPiEEEE10policy1000El7my_mathS9_JS9_EEEvT0_iT1_T2_DpNS2_10kernel_argIT3_EE --------------------------
	.section	.nv.constant0._ZN3cub18CUB_300001_SM_10006detail9transform16transform_kernelINS2_10policy_hubILb1EN4cuda3std3__45tupleIJPiEEEE10policy1000El7my_mathS9_JS9_EEEvT0_iT1_T2_DpNS2_10kernel_argIT3_EE,"a",@progbits
	.sectionflags	@""
	.align	4
.nv.constant0._ZN3cub18CUB_300001_SM_10006detail9transform16transform_kernelINS2_10policy_hubILb1EN4cuda3std3__45tupleIJPiEEEE10policy1000El7my_mathS9_JS9_EEEvT0_iT1_T2_DpNS2_10kernel_argIT3_EE:
	.zero		936


//--------------------- .nv.constant0._ZN3cub18CUB_300001_SM_10006detail9transform16transform_kernelINS2_10policy_hubILb1EN4cuda3std3__45tupleIJPiEEEE10policy1000Ei7my_mathS9_JS9_EEEvT0_iT1_T2_DpNS2_10kernel_argIT3_EE --------------------------
	.section	.nv.constant0._ZN3cub18CUB_300001_SM_10006detail9transform16transform_kernelINS2_10policy_hubILb1EN4cuda3std3__45tupleIJPiEEEE10policy1000Ei7my_mathS9_JS9_EEEvT0_iT1_T2_DpNS2_10kernel_argIT3_EE,"a",@progbits
	.sectionflags	@""
	.align	4
.nv.constant0._ZN3cub18CUB_300001_SM_10006detail9transform16transform_kernelINS2_10policy_hubILb1EN4cuda3std3__45tupleIJPiEEEE10policy1000Ei7my_mathS9_JS9_EEEvT0_iT1_T2_DpNS2_10kernel_argIT3_EE:
	.zero		936


//--------------------- .nv.constant0._ZN3cub18CUB_300001_SM_10006detail11EmptyKernelIvEEvv --------------------------
	.section	.nv.constant0._ZN3cub18CUB_300001_SM_10006detail11EmptyKernelIvEEvv,"a",@progbits
	.sectionflags	@""
	.align	4
.nv.constant0._ZN3cub18CUB_300001_SM_10006detail11EmptyKernelIvEEvv:
	.zero		896


//--------------------- SYMBOLS --------------------------

	.type		.nv.reservedSmem.offset0,@object
	.size		.nv.reservedSmem.offset0,0x4
